	.target	sm_100a

	.elftype	@"ET_EXEC"


//--------------------- .note.nv.tkinfo           --------------------------
	.section	.note.nv.tkinfo,"",@"SHT_NOTE"
	.sectionflags	@"SHF_NOTE_NV_TKINFO"
	.tkinfo
        /*0018*/ 	.word	0x00000002
        /*0030*/ 	.string	""
        /*0030*/ 	.string	"ptxas"
        /*0030*/ 	.string	"Cuda compilation tools, release 13.0, V13.0.88"
        /*0030*/ 	.string	"Build cuda_13.0.r13.0/compiler.36424714_0"
        /*0030*/ 	.string	"-arch sm_100a -m 64 "



//--------------------- .note.nv.cuinfo           --------------------------
	.section	.note.nv.cuinfo,"",@"SHT_NOTE"
	.sectionflags	@"SHF_NOTE_NV_CUINFO"
        /*0018*/ 	.short	0x0002
        /*001a*/ 	.short	0x0064
        /*001c*/ 	.short	0x0082
	.zero		2


//--------------------- .nv.info                  --------------------------
	.section	.nv.info,"",@"SHT_CUDA_INFO"
	.align	4


	//----- nvinfo : EIATTR_REGCOUNT
	.align		4
        /*0000*/ 	.byte	0x04, 0x2f
        /*0002*/ 	.short	(.L_19 - .L_18)
	.align		4
.L_18:
        /*0004*/ 	.word	index@(_ZN7cutlass13device_kernelINS_4gemm6kernel13GemmUniversalIN4cute5tupleIJiiiiEEENS1_10collective13CollectiveMmaINS1_35MainloopSm100TmaUmmaWarpSpecializedILi5ELi2ELi4ENS5_IJNS4_1CILi2EEENSA_ILi1EEESC_EEEEENS5_IJNSA_ILi128EEESF_NSA_ILi64EEEEEENS_10bfloat16_tENS5_IJlSC_lEEESI_SJ_NS4_8TiledMMAINS4_8MMA_AtomIJNS4_26SM100_MMA_F16BF16_2x1SM_SSISI_SI_fLi128ELi128ELNS4_4UMMA5MajorE0ELSO_0ELNSN_7ScaleInE0ELSP_0EEEEEENS4_6LayoutINS5_IJSC_SC_SC_EEENS5_IJNSA_ILi0EEESU_SU_EEEEENS5_IJNS4_10UnderscoreESX_SX_EEEEENS4_18SM100_TMA_2SM_LOADENS4_14ComposedLayoutINS4_7SwizzleILi3ELi4ELi3EEENS4_18smem_ptr_flag_bitsILi16EEENSS_INS5_IJNSA_ILi8EEESG_EEENS5_IJSG_SC_EEEEEEEvNS4_8identityES10_S1A_vS1B_EENS_8epilogue10collective18CollectiveEpilogueINS1D_23Sm100TmaWarpSpecializedILi4ELi2ELi16ELb1ELb0EEEJNS5_IJSG_SF_SG_EEENS5_IJNSS_ISG_SC_EENSS_INS5_IJNSA_ILi16EEESB_EEENS5_IJSC_SG_EEEEEEEESI_SJ_SI_SJ_NS1D_6fusion15FusionCallbacksIS1H_NS1P_17LinearCombinationISI_fSI_fLNS_15FloatRoundStyleE2EEES1I_S1O_JEEENS4_5SM1004TMEM4LOAD26SM100_TMEM_LOAD_32dp32b16xENS4_13SM90_TMA_LOADENS11_INS12_ILi1ELi4ELi3EEES15_NSS_INS5_IJS16_S1K_EEENS5_IJS1K_SC_EEEEEEENS4_39AutoVectorizingCopyWithAssumedAlignmentILi128EEENS4_14SM90_TMA_STOREES24_S26_S26_EEEvvEEEEvNT_6ParamsE)
        /*0008*/ 	.word	0x0000005b


	//----- nvinfo : EIATTR_FRAME_SIZE
	.align		4
.L_19:
        /*000c*/ 	.byte	0x04, 0x11
        /*000e*/ 	.short	(.L_21 - .L_20)
	.align		4
.L_20:
        /*0010*/ 	.word	index@($__internal_2_$__cuda_sm10x_tcgen05_guardrail_trap_unallocated_columns_being_dealloced)
        /*0014*/ 	.word	0x00000000


	//----- nvinfo : EIATTR_FRAME_SIZE
	.align		4
.L_21:
        /*0018*/ 	.byte	0x04, 0x11
        /*001a*/ 	.short	(.L_23 - .L_22)
	.align		4
.L_22:
        /*001c*/ 	.word	index@($__internal_1_$__cuda_sm10x_tcgen05_guardrail_trap_phase_invalid_during_alloc)
        /*0020*/ 	.word	0x00000000


	//----- nvinfo : EIATTR_FRAME_SIZE
	.align		4
.L_23:
        /*0024*/ 	.byte	0x04, 0x11
        /*0026*/ 	.short	(.L_25 - .L_24)
	.align		4
.L_24:
        /*0028*/ 	.word	index@($__internal_0_$__cuda_sm10x_tcgen05_guardrail_trap_col_being_dealloced_not_returned_by_alloc)
        /*002c*/ 	.word	0x00000000


	//----- nvinfo : EIATTR_FRAME_SIZE
	.align		4
.L_25:
        /*0030*/ 	.byte	0x04, 0x11
        /*0032*/ 	.short	(.L_27 - .L_26)
	.align		4
.L_26:
        /*0034*/ 	.word	index@(_ZN7cutlass13device_kernelINS_4gemm6kernel13GemmUniversalIN4cute5tupleIJiiiiEEENS1_10collective13CollectiveMmaINS1_35MainloopSm100TmaUmmaWarpSpecializedILi5ELi2ELi4ENS5_IJNS4_1CILi2EEENSA_ILi1EEESC_EEEEENS5_IJNSA_ILi128EEESF_NSA_ILi64EEEEEENS_10bfloat16_tENS5_IJlSC_lEEESI_SJ_NS4_8TiledMMAINS4_8MMA_AtomIJNS4_26SM100_MMA_F16BF16_2x1SM_SSISI_SI_fLi128ELi128ELNS4_4UMMA5MajorE0ELSO_0ELNSN_7ScaleInE0ELSP_0EEEEEENS4_6LayoutINS5_IJSC_SC_SC_EEENS5_IJNSA_ILi0EEESU_SU_EEEEENS5_IJNS4_10UnderscoreESX_SX_EEEEENS4_18SM100_TMA_2SM_LOADENS4_14ComposedLayoutINS4_7SwizzleILi3ELi4ELi3EEENS4_18smem_ptr_flag_bitsILi16EEENSS_INS5_IJNSA_ILi8EEESG_EEENS5_IJSG_SC_EEEEEEEvNS4_8identityES10_S1A_vS1B_EENS_8epilogue10collective18CollectiveEpilogueINS1D_23Sm100TmaWarpSpecializedILi4ELi2ELi16ELb1ELb0EEEJNS5_IJSG_SF_SG_EEENS5_IJNSS_ISG_SC_EENSS_INS5_IJNSA_ILi16EEESB_EEENS5_IJSC_SG_EEEEEEEESI_SJ_SI_SJ_NS1D_6fusion15FusionCallbacksIS1H_NS1P_17LinearCombinationISI_fSI_fLNS_15FloatRoundStyleE2EEES1I_S1O_JEEENS4_5SM1004TMEM4LOAD26SM100_TMEM_LOAD_32dp32b16xENS4_13SM90_TMA_LOADENS11_INS12_ILi1ELi4ELi3EEES15_NSS_INS5_IJS16_S1K_EEENS5_IJS1K_SC_EEEEEEENS4_39AutoVectorizingCopyWithAssumedAlignmentILi128EEENS4_14SM90_TMA_STOREES24_S26_S26_EEEvvEEEEvNT_6ParamsE)
        /*0038*/ 	.word	0x00000000


	//----- nvinfo : EIATTR_MIN_STACK_SIZE
	.align		4
.L_27:
        /*003c*/ 	.byte	0x04, 0x12
        /*003e*/ 	.short	(.L_29 - .L_28)
	.align		4
.L_28:
        /*0040*/ 	.word	index@(_ZN7cutlass13device_kernelINS_4gemm6kernel13GemmUniversalIN4cute5tupleIJiiiiEEENS1_10collective13CollectiveMmaINS1_35MainloopSm100TmaUmmaWarpSpecializedILi5ELi2ELi4ENS5_IJNS4_1CILi2EEENSA_ILi1EEESC_EEEEENS5_IJNSA_ILi128EEESF_NSA_ILi64EEEEEENS_10bfloat16_tENS5_IJlSC_lEEESI_SJ_NS4_8TiledMMAINS4_8MMA_AtomIJNS4_26SM100_MMA_F16BF16_2x1SM_SSISI_SI_fLi128ELi128ELNS4_4UMMA5MajorE0ELSO_0ELNSN_7ScaleInE0ELSP_0EEEEEENS4_6LayoutINS5_IJSC_SC_SC_EEENS5_IJNSA_ILi0EEESU_SU_EEEEENS5_IJNS4_10UnderscoreESX_SX_EEEEENS4_18SM100_TMA_2SM_LOADENS4_14ComposedLayoutINS4_7SwizzleILi3ELi4ELi3EEENS4_18smem_ptr_flag_bitsILi16EEENSS_INS5_IJNSA_ILi8EEESG_EEENS5_IJSG_SC_EEEEEEEvNS4_8identityES10_S1A_vS1B_EENS_8epilogue10collective18CollectiveEpilogueINS1D_23Sm100TmaWarpSpecializedILi4ELi2ELi16ELb1ELb0EEEJNS5_IJSG_SF_SG_EEENS5_IJNSS_ISG_SC_EENSS_INS5_IJNSA_ILi16EEESB_EEENS5_IJSC_SG_EEEEEEEESI_SJ_SI_SJ_NS1D_6fusion15FusionCallbacksIS1H_NS1P_17LinearCombinationISI_fSI_fLNS_15FloatRoundStyleE2EEES1I_S1O_JEEENS4_5SM1004TMEM4LOAD26SM100_TMEM_LOAD_32dp32b16xENS4_13SM90_TMA_LOADENS11_INS12_ILi1ELi4ELi3EEES15_NSS_INS5_IJS16_S1K_EEENS5_IJS1K_SC_EEEEEEENS4_39AutoVectorizingCopyWithAssumedAlignmentILi128EEENS4_14SM90_TMA_STOREES24_S26_S26_EEEvvEEEEvNT_6ParamsE)
        /*0044*/ 	.word	0x00000000
.L_29:


//--------------------- .nv.compat                --------------------------
	.section	.nv.compat,"",@"SHT_CUDA_COMPAT_INFO"
	.align	4
        /*0000*/ 	.byte	0x02, 0x09, 0x01, 0x00, 0x02, 0x02, 0x02, 0x00, 0x02, 0x05, 0x05, 0x00, 0x03, 0x07, 0x01, 0x01
        /*0010*/ 	.byte	0x02, 0x03, 0x01, 0x00, 0x02, 0x06, 0x01, 0x00, 0x04, 0x0b, 0x08, 0x00, 0x09, 0x00, 0x00, 0x00
        /*0020*/ 	.byte	0x00, 0x00, 0x00, 0x00


//--------------------- .nv.info._ZN7cutlass13device_kernelINS_4gemm6kernel13GemmUniversalIN4cute5tupleIJiiiiEEENS1_10collective13CollectiveMmaINS1_35MainloopSm100TmaUmmaWarpSpecializedILi5ELi2ELi4ENS5_IJNS4_1CILi2EEENSA_ILi1EEESC_EEEEENS5_IJNSA_ILi128EEESF_NSA_ILi64EEEEEENS_10bfloat16_tENS5_IJlSC_lEEESI_SJ_NS4_8TiledMMAINS4_8MMA_AtomIJNS4_26SM100_MMA_F16BF16_2x1SM_SSISI_SI_fLi128ELi128ELNS4_4UMMA5MajorE0ELSO_0ELNSN_7ScaleInE0ELSP_0EEEEEENS4_6LayoutINS5_IJSC_SC_SC_EEENS5_IJNSA_ILi0EEESU_SU_EEEEENS5_IJNS4_10UnderscoreESX_SX_EEEEENS4_18SM100_TMA_2SM_LOADENS4_14ComposedLayoutINS4_7SwizzleILi3ELi4ELi3EEENS4_18smem_ptr_flag_bitsILi16EEENSS_INS5_IJNSA_ILi8EEESG_EEENS5_IJSG_SC_EEEEEEEvNS4_8identityES10_S1A_vS1B_EENS_8epilogue10collective18CollectiveEpilogueINS1D_23Sm100TmaWarpSpecializedILi4ELi2ELi16ELb1ELb0EEEJNS5_IJSG_SF_SG_EEENS5_IJNSS_ISG_SC_EENSS_INS5_IJNSA_ILi16EEESB_EEENS5_IJSC_SG_EEEEEEEESI_SJ_SI_SJ_NS1D_6fusion15FusionCallbacksIS1H_NS1P_17LinearCombinationISI_fSI_fLNS_15FloatRoundStyleE2EEES1I_S1O_JEEENS4_5SM1004TMEM4LOAD26SM100_TMEM_LOAD_32dp32b16xENS4_13SM90_TMA_LOADENS11_INS12_ILi1ELi4ELi3EEES15_NSS_INS5_IJS16_S1K_EEENS5_IJS1K_SC_EEEEEEENS4_39AutoVectorizingCopyWithAssumedAlignmentILi128EEENS4_14SM90_TMA_STOREES24_S26_S26_EEEvvEEEEvNT_6ParamsE --------------------------
	.section	.nv.info._ZN7cutlass13device_kernelINS_4gemm6kernel13GemmUniversalIN4cute5tupleIJiiiiEEENS1_10collective13CollectiveMmaINS1_35MainloopSm100TmaUmmaWarpSpecializedILi5ELi2ELi4ENS5_IJNS4_1CILi2EEENSA_ILi1EEESC_EEEEENS5_IJNSA_ILi128EEESF_NSA_ILi64EEEEEENS_10bfloat16_tENS5_IJlSC_lEEESI_SJ_NS4_8TiledMMAINS4_8MMA_AtomIJNS4_26SM100_MMA_F16BF16_2x1SM_SSISI_SI_fLi128ELi128ELNS4_4UMMA5MajorE0ELSO_0ELNSN_7ScaleInE0ELSP_0EEEEEENS4_6LayoutINS5_IJSC_SC_SC_EEENS5_IJNSA_ILi0EEESU_SU_EEEEENS5_IJNS4_10UnderscoreESX_SX_EEEEENS4_18SM100_TMA_2SM_LOADENS4_14ComposedLayoutINS4_7SwizzleILi3ELi4ELi3EEENS4_18smem_ptr_flag_bitsILi16EEENSS_INS5_IJNSA_ILi8EEESG_EEENS5_IJSG_SC_EEEEEEEvNS4_8identityES10_S1A_vS1B_EENS_8epilogue10collective18CollectiveEpilogueINS1D_23Sm100TmaWarpSpecializedILi4ELi2ELi16ELb1ELb0EEEJNS5_IJSG_SF_SG_EEENS5_IJNSS_ISG_SC_EENSS_INS5_IJNSA_ILi16EEESB_EEENS5_IJSC_SG_EEEEEEEESI_SJ_SI_SJ_NS1D_6fusion15FusionCallbacksIS1H_NS1P_17LinearCombinationISI_fSI_fLNS_15FloatRoundStyleE2EEES1I_S1O_JEEENS4_5SM1004TMEM4LOAD26SM100_TMEM_LOAD_32dp32b16xENS4_13SM90_TMA_LOADENS11_INS12_ILi1ELi4ELi3EEES15_NSS_INS5_IJS16_S1K_EEENS5_IJS1K_SC_EEEEEEENS4_39AutoVectorizingCopyWithAssumedAlignmentILi128EEENS4_14SM90_TMA_STOREES24_S26_S26_EEEvvEEEEvNT_6ParamsE,"",@"SHT_CUDA_INFO"
	.sectionflags	@""
	.align	4


	//----- nvinfo : EIATTR_CUDA_API_VERSION
	.align		4
        /*0000*/ 	.byte	0x04, 0x37
        /*0002*/ 	.short	(.L_31 - .L_30)
.L_30:
        /*0004*/ 	.word	0x00000082


	//----- nvinfo : EIATTR_KPARAM_INFO
	.align		4
.L_31:
        /*0008*/ 	.byte	0x04, 0x17
        /*000a*/ 	.short	(.L_33 - .L_32)
.L_32:
        /*000c*/ 	.word	0x00000000
        /*0010*/ 	.short	0x0000
        /*0012*/ 	.short	0x0000
        /*0014*/ 	.byte	0x00, 0xf0, 0x01, 0x20


	//----- nvinfo : EIATTR_AT_ENTRY_FRAGMENTS
	.align		4
.L_33:
        /*0018*/ 	.byte	0x04, 0x4f
        /*001a*/ 	.short	(.L_35 - .L_34)


	//   ....[0]....
.L_34:
        /*001c*/ 	.word	0x00000007


	//----- nvinfo : EIATTR_RESERVED_SMEM_USED
	.align		4
.L_35:
        /*0020*/ 	.byte	0x01, 0x41
	.zero		2


	//----- nvinfo : EIATTR_SPARSE_MMA_MASK
	.align		4
        /*0024*/ 	.byte	0x03, 0x50
        /*0026*/ 	.short	0x0000


	//----- nvinfo : EIATTR_TCGEN05_2CTA_USED
	.align		4
        /*0028*/ 	.byte	0x01, 0x52
	.zero		2


	//----- nvinfo : EIATTR_MAXREG_COUNT
	.align		4
        /*002c*/ 	.byte	0x03, 0x1b
        /*002e*/ 	.short	0x00ff


	//----- nvinfo : EIATTR_NUM_BARRIERS
	.align		4
        /*0030*/ 	.byte	0x02, 0x4c
        /*0032*/ 	.byte	0x07
	.zero		1


	//----- nvinfo : EIATTR_EXTERNS
	.align		4
        /*0034*/ 	.byte	0x04, 0x0f
        /*0036*/ 	.short	(.L_37 - .L_36)


	//   ....[0]....
	.align		4
.L_36:
        /*0038*/ 	.word	index@(__assertfail)


	//----- nvinfo : EIATTR_MERCURY_ISA_VERSION
	.align		4
.L_37:
        /*003c*/ 	.byte	0x03, 0x5f
        /*003e*/ 	.short	0x0101


	//----- nvinfo : EIATTR_INT_WARP_WIDE_INSTR_OFFSETS
	.align		4
        /*0040*/ 	.byte	0x04, 0x31
        /*0042*/ 	.short	(.L_39 - .L_38)


	//   ....[0]....
.L_38:
        /*0044*/ 	.word	0x00000d30


	//   ....[1]....
        /*0048*/ 	.word	0x00000dd0


	//   ....[2]....
        /*004c*/ 	.word	0x00002100


	//   ....[3]....
        /*0050*/ 	.word	0x00004070


	//   ....[4]....
        /*0054*/ 	.word	0x00004090


	//   ....[5]....
        /*0058*/ 	.word	0x000040c0


	//   ....[6]....
        /*005c*/ 	.word	0x00004a00


	//   ....[7]....
        /*0060*/ 	.word	0x00004a20


	//   ....[8]....
        /*0064*/ 	.word	0x00004b10


	//   ....[9]....
        /*0068*/ 	.word	0x00004bd0


	//   ....[10]....
        /*006c*/ 	.word	0x00004bf0


	//   ....[11]....
        /*0070*/ 	.word	0x00004ce0


	//   ....[12]....
        /*0074*/ 	.word	0x00004db0


	//   ....[13]....
        /*0078*/ 	.word	0x00004dd0


	//   ....[14]....
        /*007c*/ 	.word	0x00004f00


	//   ....[15]....
        /*0080*/ 	.word	0x00005080


	//   ....[16]....
        /*0084*/ 	.word	0x00005090


	//   ....[17]....
        /*0088*/ 	.word	0x00005220


	//----- nvinfo : EIATTR_COOP_GROUP_MASK_REGIDS
	.align		4
.L_39:
        /*008c*/ 	.byte	0x04, 0x29
        /*008e*/ 	.short	(.L_41 - .L_40)


	//   ....[0]....
.L_40:
        /*0090*/ 	.word	0xffffffff


	//   ....[1]....
        /*0094*/ 	.word	0xffffffff


	//   ....[2]....
        /*0098*/ 	.word	0xffffffff


	//   ....[3]....
        /*009c*/ 	.word	0xffffffff


	//   ....[4]....
        /*00a0*/ 	.word	0xffffffff


	//   ....[5]....
        /*00a4*/ 	.word	0xffffffff


	//   ....[6]....
        /*00a8*/ 	.word	0xffffffff


	//   ....[7]....
        /*00ac*/ 	.word	0xffffffff


	//   ....[8]....
        /*00b0*/ 	.word	0xffffffff


	//   ....[9]....
        /*00b4*/ 	.word	0xffffffff


	//   ....[10]....
        /*00b8*/ 	.word	0xffffffff


	//   ....[11]....
        /*00bc*/ 	.word	0xffffffff


	//   ....[12]....
        /*00c0*/ 	.word	0xffffffff


	//   ....[13]....
        /*00c4*/ 	.word	0xffffffff


	//----- nvinfo : EIATTR_COOP_GROUP_INSTR_OFFSETS
	.align		4
.L_41:
        /*00c8*/ 	.byte	0x04, 0x28
        /*00ca*/ 	.short	(.L_43 - .L_42)


	//   ....[0]....
.L_42:
        /*00cc*/ 	.word	0x000000c0


	//   ....[1]....
        /*00d0*/ 	.word	0x00000500


	//   ....[2]....
        /*00d4*/ 	.word	0x000006a0


	//   ....[3]....
        /*00d8*/ 	.word	0x00000830


	//   ....[4]....
        /*00dc*/ 	.word	0x00000920


	//   ....[5]....
        /*00e0*/ 	.word	0x00000a80


	//   ....[6]....
        /*00e4*/ 	.word	0x00000c10


	//   ....[7]....
        /*00e8*/ 	.word	0x00000e50


	//   ....[8]....
        /*00ec*/ 	.word	0x00001fe0


	//   ....[9]....
        /*00f0*/ 	.word	0x00002e50


	//   ....[10]....
        /*00f4*/ 	.word	0x00003320


	//   ....[11]....
        /*00f8*/ 	.word	0x00003350


	//   ....[12]....
        /*00fc*/ 	.word	0x00003f70


	//   ....[13]....
        /*0100*/ 	.word	0x00004180


	//----- nvinfo : EIATTR_VRC_CTA_INIT_COUNT
	.align		4
.L_43:
        /*0104*/ 	.byte	0x02, 0x4a
        /*0106*/ 	.byte	0x80
	.zero		1


	//----- nvinfo : EIATTR_SYSCALL_OFFSETS
	.align		4
        /*0108*/ 	.byte	0x04, 0x46
        /*010a*/ 	.short	(.L_45 - .L_44)


	//   ....[0]....
.L_44:
        /*010c*/ 	.word	0x00005ce0


	//   ....[1]....
        /*0110*/ 	.word	0x00005dd0


	//   ....[2]....
        /*0114*/ 	.word	0x00006510


	//   ....[3]....
        /*0118*/ 	.word	0x00006e30


	//   ....[4]....
        /*011c*/ 	.word	0x000076f0


	//   ....[5]....
        /*0120*/ 	.word	0x00007fb0


	//----- nvinfo : EIATTR_MBARRIER_INSTR_OFFSETS
	.align		4
.L_45:
        /*0124*/ 	.byte	0x04, 0x39
        /*0126*/ 	.short	(.L_47 - .L_46)


	//   ....[0]....
.L_46:
        /*0128*/ 	.word	0x000005f0
        /*012c*/ 	.word	0x000000ff
        /*0130*/ 	.word	0x00000000
        /*0134*/ 	.short	0x0100
        /*0136*/ 	.byte	0x08
	.zero		1


	//   ....[1]....
        /*0138*/ 	.word	0x00000600
        /*013c*/ 	.word	0x000000ff
        /*0140*/ 	.word	0x00000028
        /*0144*/ 	.short	0x0100
        /*0146*/ 	.byte	0x08
	.zero		1


	//   ....[2]....
        /*0148*/ 	.word	0x00000610
        /*014c*/ 	.word	0x000000ff
        /*0150*/ 	.word	0x00000008
        /*0154*/ 	.short	0x0100
        /*0156*/ 	.byte	0x08
	.zero		1


	//   ....[3]....
        /*0158*/ 	.word	0x00000620
        /*015c*/ 	.word	0x000000ff
        /*0160*/ 	.word	0x00000030
        /*0164*/ 	.short	0x0100
        /*0166*/ 	.byte	0x08
	.zero		1


	//   ....[4]....
        /*0168*/ 	.word	0x00000630
        /*016c*/ 	.word	0x000000ff
        /*0170*/ 	.word	0x00000010
        /*0174*/ 	.short	0x0100
        /*0176*/ 	.byte	0x08
	.zero		1


	//   ....[5]....
        /*0178*/ 	.word	0x00000640
        /*017c*/ 	.word	0x000000ff
        /*0180*/ 	.word	0x00000038
        /*0184*/ 	.short	0x0100
        /*0186*/ 	.byte	0x08
	.zero		1


	//   ....[6]....
        /*0188*/ 	.word	0x00000650
        /*018c*/ 	.word	0x000000ff
        /*0190*/ 	.word	0x00000018
        /*0194*/ 	.short	0x0100
        /*0196*/ 	.byte	0x08
	.zero		1


	//   ....[7]....
        /*0198*/ 	.word	0x00000660
        /*019c*/ 	.word	0x000000ff
        /*01a0*/ 	.word	0x00000040
        /*01a4*/ 	.short	0x0100
        /*01a6*/ 	.byte	0x08
	.zero		1


	//   ....[8]....
        /*01a8*/ 	.word	0x00000670
        /*01ac*/ 	.word	0x000000ff
        /*01b0*/ 	.word	0x00000020
        /*01b4*/ 	.short	0x0100
        /*01b6*/ 	.byte	0x08
	.zero		1


	//   ....[9]....
        /*01b8*/ 	.word	0x00000680
        /*01bc*/ 	.word	0x000000ff
        /*01c0*/ 	.word	0x00000048
        /*01c4*/ 	.short	0x0100
        /*01c6*/ 	.byte	0x08
	.zero		1


	//   ....[10]....
        /*01c8*/ 	.word	0x000007a0
        /*01cc*/ 	.word	0x000000ff
        /*01d0*/ 	.word	0x00000050
        /*01d4*/ 	.short	0x0100
        /*01d6*/ 	.byte	0x09
	.zero		1


	//   ....[11]....
        /*01d8*/ 	.word	0x000007b0
        /*01dc*/ 	.word	0x000000ff
        /*01e0*/ 	.word	0x00000070
        /*01e4*/ 	.short	0x0100
        /*01e6*/ 	.byte	0x09
	.zero		1


	//   ....[12]....
        /*01e8*/ 	.word	0x000007c0
        /*01ec*/ 	.word	0x000000ff
        /*01f0*/ 	.word	0x00000058
        /*01f4*/ 	.short	0x0100
        /*01f6*/ 	.byte	0x09
	.zero		1


	//   ....[13]....
        /*01f8*/ 	.word	0x000007d0
        /*01fc*/ 	.word	0x000000ff
        /*0200*/ 	.word	0x00000078
        /*0204*/ 	.short	0x0100
        /*0206*/ 	.byte	0x09
	.zero		1


	//   ....[14]....
        /*0208*/ 	.word	0x000007e0
        /*020c*/ 	.word	0x000000ff
        /*0210*/ 	.word	0x00000060
        /*0214*/ 	.short	0x0100
        /*0216*/ 	.byte	0x09
	.zero		1


	//   ....[15]....
        /*0218*/ 	.word	0x000007f0
        /*021c*/ 	.word	0x000000ff
        /*0220*/ 	.word	0x00000080
        /*0224*/ 	.short	0x0100
        /*0226*/ 	.byte	0x09
	.zero		1


	//   ....[16]....
        /*0228*/ 	.word	0x00000800
        /*022c*/ 	.word	0x000000ff
        /*0230*/ 	.word	0x00000068
        /*0234*/ 	.short	0x0100
        /*0236*/ 	.byte	0x09
	.zero		1


	//   ....[17]....
        /*0238*/ 	.word	0x00000810
        /*023c*/ 	.word	0x000000ff
        /*0240*/ 	.word	0x00000088
        /*0244*/ 	.short	0x0100
        /*0246*/ 	.byte	0x09
	.zero		1


	//   ....[18]....
        /*0248*/ 	.word	0x000008f0
        /*024c*/ 	.word	0x000000ff
        /*0250*/ 	.word	0x00000090
        /*0254*/ 	.short	0x0100
        /*0256*/ 	.byte	0x08
	.zero		1


	//   ....[19]....
        /*0258*/ 	.word	0x00000900
        /*025c*/ 	.word	0x000000ff
        /*0260*/ 	.word	0x00000098
        /*0264*/ 	.short	0x0100
        /*0266*/ 	.byte	0x08
	.zero		1


	//   ....[20]....
        /*0268*/ 	.word	0x00000a30
        /*026c*/ 	.word	0x000000ff
        /*0270*/ 	.word	0x000000a0
        /*0274*/ 	.short	0x0100
        /*0276*/ 	.byte	0x08
	.zero		1


	//   ....[21]....
        /*0278*/ 	.word	0x00000a40
        /*027c*/ 	.word	0x000000ff
        /*0280*/ 	.word	0x000000b0
        /*0284*/ 	.short	0x0100
        /*0286*/ 	.byte	0x08
	.zero		1


	//   ....[22]....
        /*0288*/ 	.word	0x00000a50
        /*028c*/ 	.word	0x000000ff
        /*0290*/ 	.word	0x000000a8
        /*0294*/ 	.short	0x0100
        /*0296*/ 	.byte	0x08
	.zero		1


	//   ....[23]....
        /*0298*/ 	.word	0x00000a60
        /*029c*/ 	.word	0x000000ff
        /*02a0*/ 	.word	0x000000b8
        /*02a4*/ 	.short	0x0100
        /*02a6*/ 	.byte	0x08
	.zero		1


	//   ....[24]....
        /*02a8*/ 	.word	0x00000b80
        /*02ac*/ 	.word	0x000000ff
        /*02b0*/ 	.word	0x000000c0
        /*02b4*/ 	.short	0x0100
        /*02b6*/ 	.byte	0x09
	.zero		1


	//   ....[25]....
        /*02b8*/ 	.word	0x00000b90
        /*02bc*/ 	.word	0x000000ff
        /*02c0*/ 	.word	0x000000e0
        /*02c4*/ 	.short	0x0100
        /*02c6*/ 	.byte	0x09
	.zero		1


	//   ....[26]....
        /*02c8*/ 	.word	0x00000ba0
        /*02cc*/ 	.word	0x000000ff
        /*02d0*/ 	.word	0x000000c8
        /*02d4*/ 	.short	0x0100
        /*02d6*/ 	.byte	0x09
	.zero		1


	//   ....[27]....
        /*02d8*/ 	.word	0x00000bb0
        /*02dc*/ 	.word	0x000000ff
        /*02e0*/ 	.word	0x000000e8
        /*02e4*/ 	.short	0x0100
        /*02e6*/ 	.byte	0x09
	.zero		1


	//   ....[28]....
        /*02e8*/ 	.word	0x00000bc0
        /*02ec*/ 	.word	0x000000ff
        /*02f0*/ 	.word	0x000000d0
        /*02f4*/ 	.short	0x0100
        /*02f6*/ 	.byte	0x09
	.zero		1


	//   ....[29]....
        /*02f8*/ 	.word	0x00000bd0
        /*02fc*/ 	.word	0x000000ff
        /*0300*/ 	.word	0x000000f0
        /*0304*/ 	.short	0x0100
        /*0306*/ 	.byte	0x09
	.zero		1


	//   ....[30]....
        /*0308*/ 	.word	0x00000be0
        /*030c*/ 	.word	0x000000ff
        /*0310*/ 	.word	0x000000d8
        /*0314*/ 	.short	0x0100
        /*0316*/ 	.byte	0x09
	.zero		1


	//   ....[31]....
        /*0318*/ 	.word	0x00000bf0
        /*031c*/ 	.word	0x000000ff
        /*0320*/ 	.word	0x000000f8
        /*0324*/ 	.short	0x0100
        /*0326*/ 	.byte	0x09
	.zero		1


	//   ....[32]....
        /*0328*/ 	.word	0x00000ce0
        /*032c*/ 	.word	0x000000ff
        /*0330*/ 	.word	0x00000100
        /*0334*/ 	.short	0x0100
        /*0336*/ 	.byte	0x08
	.zero		1


	//   ....[33]....
        /*0338*/ 	.word	0x00000cf0
        /*033c*/ 	.word	0x000000ff
        /*0340*/ 	.word	0x00000110
        /*0344*/ 	.short	0x0100
        /*0346*/ 	.byte	0x08
	.zero		1


	//   ....[34]....
        /*0348*/ 	.word	0x00000d00
        /*034c*/ 	.word	0x000000ff
        /*0350*/ 	.word	0x00000108
        /*0354*/ 	.short	0x0100
        /*0356*/ 	.byte	0x08
	.zero		1


	//   ....[35]....
        /*0358*/ 	.word	0x00000d10
        /*035c*/ 	.word	0x000000ff
        /*0360*/ 	.word	0x00000118
        /*0364*/ 	.short	0x0100
        /*0366*/ 	.byte	0x08
	.zero		1


	//   ....[36]....
        /*0368*/ 	.word	0x00000e00
        /*036c*/ 	.word	0x000000ff
        /*0370*/ 	.word	0x00000120
        /*0374*/ 	.short	0x0100
        /*0376*/ 	.byte	0x07
	.zero		1


	//   ....[37]....
        /*0378*/ 	.word	0x00001810
        /*037c*/ 	.word	0x00000003
        /*0380*/ 	.word	0x00000110
        /*0384*/ 	.short	0x010a
        /*0386*/ 	.byte	0xff
	.zero		1


	//   ....[38]....
        /*0388*/ 	.word	0x00001840
        /*038c*/ 	.word	0x00000003
        /*0390*/ 	.word	0x00000100
        /*0394*/ 	.short	0x0101
        /*0396*/ 	.byte	0xff
	.zero		1


	//   ....[39]....
        /*0398*/ 	.word	0x00001940
        /*039c*/ 	.word	0x000000ff
        /*03a0*/ 	.word	0x00000028
        /*03a4*/ 	.short	0x010a
        /*03a6*/ 	.byte	0x08
	.zero		1


	//   ....[40]....
        /*03a8*/ 	.word	0x00001a00
        /*03ac*/ 	.word	0x000000ff
        /*03b0*/ 	.word	0x00000028
        /*03b4*/ 	.short	0x010a
        /*03b6*/ 	.byte	0x21
	.zero		1


	//   ....[41]....
        /*03b8*/ 	.word	0x00001bc0
        /*03bc*/ 	.word	0x000000ff
        /*03c0*/ 	.word	0x00000028
        /*03c4*/ 	.short	0x010a
        /*03c6*/ 	.byte	0x08
	.zero		1


	//   ....[42]....
        /*03c8*/ 	.word	0x00001ca0
        /*03cc*/ 	.word	0x000000ff
        /*03d0*/ 	.word	0x00000098
        /*03d4*/ 	.short	0x0101
        /*03d6*/ 	.byte	0x06
	.zero		1


	//   ....[43]....
        /*03d8*/ 	.word	0x00001cc0
        /*03dc*/ 	.word	0x000000ff
        /*03e0*/ 	.word	0x00000028
        /*03e4*/ 	.short	0x010a
        /*03e6*/ 	.byte	0x08
	.zero		1


	//   ....[44]....
        /*03e8*/ 	.word	0x00001d40
        /*03ec*/ 	.word	0x000000ff
        /*03f0*/ 	.word	0x00000028
        /*03f4*/ 	.short	0x010a
        /*03f6*/ 	.byte	0x11
	.zero		1


	//   ....[45]....
        /*03f8*/ 	.word	0x00001ed0
        /*03fc*/ 	.word	0x000000ff
        /*0400*/ 	.word	0x00000028
        /*0404*/ 	.short	0x010a
        /*0406*/ 	.byte	0x08
	.zero		1


	//   ....[46]....
        /*0408*/ 	.word	0x00002010
        /*040c*/ 	.word	0x00000002
        /*0410*/ 	.word	0x000000a0
        /*0414*/ 	.short	0x010a
        /*0416*/ 	.byte	0xff
	.zero		1


	//   ....[47]....
        /*0418*/ 	.word	0x000020d0
        /*041c*/ 	.word	0x00000002
        /*0420*/ 	.word	0x00000000
        /*0424*/ 	.short	0x0101
        /*0426*/ 	.byte	0xff
	.zero		1


	//   ....[48]....
        /*0428*/ 	.word	0x00002630
        /*042c*/ 	.word	0x000000ff
        /*0430*/ 	.word	0x00000000
        /*0434*/ 	.short	0x010a
        /*0436*/ 	.byte	0x04
	.zero		1


	//   ....[49]....
        /*0438*/ 	.word	0x000026c0
        /*043c*/ 	.word	0x000000ff
        /*0440*/ 	.word	0x00000000
        /*0444*/ 	.short	0x010a
        /*0446*/ 	.byte	0x04
	.zero		1


	//   ....[50]....
        /*0448*/ 	.word	0x00002750
        /*044c*/ 	.word	0x000000ff
        /*0450*/ 	.word	0x00000000
        /*0454*/ 	.short	0x010a
        /*0456*/ 	.byte	0x04
	.zero		1


	//   ....[51]....
        /*0458*/ 	.word	0x000027e0
        /*045c*/ 	.word	0x000000ff
        /*0460*/ 	.word	0x00000000
        /*0464*/ 	.short	0x010a
        /*0466*/ 	.byte	0x04
	.zero		1


	//   ....[52]....
        /*0468*/ 	.word	0x00002880
        /*046c*/ 	.word	0x00000000
        /*0470*/ 	.word	0x00000000
        /*0474*/ 	.short	0x010a
        /*0476*/ 	.byte	0xff
	.zero		1


	//   ....[53]....
        /*0478*/ 	.word	0x000029b0
        /*047c*/ 	.word	0x00000000
        /*0480*/ 	.word	0x00000100
        /*0484*/ 	.short	0x010a
        /*0486*/ 	.byte	0xff
	.zero		1


	//   ....[54]....
        /*0488*/ 	.word	0x00002a20
        /*048c*/ 	.word	0x00000004
        /*0490*/ 	.word	0x00000000
        /*0494*/ 	.short	0x0101
        /*0496*/ 	.byte	0xff
	.zero		1


	//   ....[55]....
        /*0498*/ 	.word	0x00002a40
        /*049c*/ 	.word	0x000000ff
        /*04a0*/ 	.word	0x000000b0
        /*04a4*/ 	.short	0x010a
        /*04a6*/ 	.byte	0x05
	.zero		1


	//   ....[56]....
        /*04a8*/ 	.word	0x00002b60
        /*04ac*/ 	.word	0x00000000
        /*04b0*/ 	.word	0x000000a0
        /*04b4*/ 	.short	0x010a
        /*04b6*/ 	.byte	0xff
	.zero		1


	//   ....[57]....
        /*04b8*/ 	.word	0x00002c60
        /*04bc*/ 	.word	0x00000000
        /*04c0*/ 	.word	0x00000000
        /*04c4*/ 	.short	0x0101
        /*04c6*/ 	.byte	0xff
	.zero		1


	//   ....[58]....
        /*04c8*/ 	.word	0x00002cf0
        /*04cc*/ 	.word	0x000000ff
        /*04d0*/ 	.word	0x000000b0
        /*04d4*/ 	.short	0x0106
        /*04d6*/ 	.byte	0x05
	.zero		1


	//   ....[59]....
        /*04d8*/ 	.word	0x00002d10
        /*04dc*/ 	.word	0x000000ff
        /*04e0*/ 	.word	0x000000b0
        /*04e4*/ 	.short	0x010a
        /*04e6*/ 	.byte	0x05
	.zero		1


	//   ....[60]....
        /*04e8*/ 	.word	0x00002da0
        /*04ec*/ 	.word	0x000000ff
        /*04f0*/ 	.word	0x000000b0
        /*04f4*/ 	.short	0x0106
        /*04f6*/ 	.byte	0x04
	.zero		1


	//   ....[61]....
        /*04f8*/ 	.word	0x00002de0
        /*04fc*/ 	.word	0x00000000
        /*0500*/ 	.word	0x000000b0
        /*0504*/ 	.short	0x010a
        /*0506*/ 	.byte	0xff
	.zero		1


	//   ....[62]....
        /*0508*/ 	.word	0x00003020
        /*050c*/ 	.word	0x000000ff
        /*0510*/ 	.word	0x00000008
        /*0514*/ 	.short	0x010a
        /*0516*/ 	.byte	0x06
	.zero		1


	//   ....[63]....
        /*0518*/ 	.word	0x00003040
        /*051c*/ 	.word	0x000000ff
        /*0520*/ 	.word	0x00000008
        /*0524*/ 	.short	0x010a
        /*0526*/ 	.byte	0x06
	.zero		1


	//   ....[64]....
        /*0528*/ 	.word	0x000031d0
        /*052c*/ 	.word	0x000000ff
        /*0530*/ 	.word	0x00000008
        /*0534*/ 	.short	0x010a
        /*0536*/ 	.byte	0x06
	.zero		1


	//   ....[65]....
        /*0538*/ 	.word	0x000031f0
        /*053c*/ 	.word	0x000000ff
        /*0540*/ 	.word	0x00000008
        /*0544*/ 	.short	0x010a
        /*0546*/ 	.byte	0x06
	.zero		1


	//   ....[66]....
        /*0548*/ 	.word	0x000032b0
        /*054c*/ 	.word	0x000000ff
        /*0550*/ 	.word	0x00000000
        /*0554*/ 	.short	0x0101
        /*0556*/ 	.byte	0x07
	.zero		1


	//   ....[67]....
        /*0558*/ 	.word	0x000035f0
        /*055c*/ 	.word	0x00000000
        /*0560*/ 	.word	0x000000a0
        /*0564*/ 	.short	0x010a
        /*0566*/ 	.byte	0xff
	.zero		1


	//   ....[68]....
        /*0568*/ 	.word	0x000036b0
        /*056c*/ 	.word	0x00000000
        /*0570*/ 	.word	0x00000000
        /*0574*/ 	.short	0x0101
        /*0576*/ 	.byte	0xff
	.zero		1


	//   ....[69]....
        /*0578*/ 	.word	0x00003770
        /*057c*/ 	.word	0x000000ff
        /*0580*/ 	.word	0x00000000
        /*0584*/ 	.short	0x010a
        /*0586*/ 	.byte	0x08
	.zero		1


	//   ....[70]....
        /*0588*/ 	.word	0x00003780
        /*058c*/ 	.word	0x000000ff
        /*0590*/ 	.word	0x000000e0
        /*0594*/ 	.short	0x010a
        /*0596*/ 	.byte	0x09
	.zero		1


	//   ....[71]....
        /*0598*/ 	.word	0x00003830
        /*059c*/ 	.word	0x000000ff
        /*05a0*/ 	.word	0x00000000
        /*05a4*/ 	.short	0x010a
        /*05a6*/ 	.byte	0x08
	.zero		1


	//   ....[72]....
        /*05a8*/ 	.word	0x00003960
        /*05ac*/ 	.word	0x000000ff
        /*05b0*/ 	.word	0x00000000
        /*05b4*/ 	.short	0x010a
        /*05b6*/ 	.byte	0x1e
	.zero		1


	//   ....[73]....
        /*05b8*/ 	.word	0x00003c60
        /*05bc*/ 	.word	0x000000ff
        /*05c0*/ 	.word	0x00000000
        /*05c4*/ 	.short	0x010a
        /*05c6*/ 	.byte	0x08
	.zero		1


	//   ....[74]....
        /*05c8*/ 	.word	0x00003cf0
        /*05cc*/ 	.word	0x000000ff
        /*05d0*/ 	.word	0x00000000
        /*05d4*/ 	.short	0x010a
        /*05d6*/ 	.byte	0x08
	.zero		1


	//   ....[75]....
        /*05d8*/ 	.word	0x00003d80
        /*05dc*/ 	.word	0x000000ff
        /*05e0*/ 	.word	0x00000000
        /*05e4*/ 	.short	0x010a
        /*05e6*/ 	.byte	0x08
	.zero		1


	//   ....[76]....
        /*05e8*/ 	.word	0x00003e20
        /*05ec*/ 	.word	0x00000000
        /*05f0*/ 	.word	0x00000000
        /*05f4*/ 	.short	0x010a
        /*05f6*/ 	.byte	0xff
	.zero		1


	//   ....[77]....
        /*05f8*/ 	.word	0x00003e60
        /*05fc*/ 	.word	0x00000000
        /*0600*/ 	.word	0x00000000
        /*0604*/ 	.short	0x010a
        /*0606*/ 	.byte	0xff
	.zero		1


	//   ....[78]....
        /*0608*/ 	.word	0x00003ed0
        /*060c*/ 	.word	0x000000ff
        /*0610*/ 	.word	0x00000000
        /*0614*/ 	.short	0x0101
        /*0616*/ 	.byte	0x05
	.zero		1


	//   ....[79]....
        /*0618*/ 	.word	0x00003f10
        /*061c*/ 	.word	0x000000ff
        /*0620*/ 	.word	0x00000120
        /*0624*/ 	.short	0x010a
        /*0626*/ 	.byte	0x07
	.zero		1


	//   ....[80]....
        /*0628*/ 	.word	0x00003f60
        /*062c*/ 	.word	0x000000ff
        /*0630*/ 	.word	0x00000000
        /*0634*/ 	.short	0x0101
        /*0636*/ 	.byte	0x05
	.zero		1


	//   ....[81]....
        /*0638*/ 	.word	0x000043b0
        /*063c*/ 	.word	0x00000000
        /*0640*/ 	.word	0x000000a0
        /*0644*/ 	.short	0x010a
        /*0646*/ 	.byte	0xff
	.zero		1


	//   ....[82]....
        /*0648*/ 	.word	0x00004470
        /*064c*/ 	.word	0x00000000
        /*0650*/ 	.word	0x00000000
        /*0654*/ 	.short	0x0101
        /*0656*/ 	.byte	0xff
	.zero		1


	//   ....[83]....
        /*0658*/ 	.word	0x00004790
        /*065c*/ 	.word	0x000000ff
        /*0660*/ 	.word	0x00000098
        /*0664*/ 	.short	0x010a
        /*0666*/ 	.byte	0x07
	.zero		1


	//   ....[84]....
        /*0668*/ 	.word	0x00004980
        /*066c*/ 	.word	0x000000ff
        /*0670*/ 	.word	0x00000070
        /*0674*/ 	.short	0x010a
        /*0676*/ 	.byte	0x07
	.zero		1


	//   ....[85]....
        /*0678*/ 	.word	0x00004b70
        /*067c*/ 	.word	0x000000ff
        /*0680*/ 	.word	0x00000050
        /*0684*/ 	.short	0x010b
        /*0686*/ 	.byte	0x07
	.zero		1


	//   ....[86]....
        /*0688*/ 	.word	0x00004b80
        /*068c*/ 	.word	0x000000ff
        /*0690*/ 	.word	0x00000000
        /*0694*/ 	.short	0x0101
        /*0696*/ 	.byte	0x0e
	.zero		1


	//   ....[87]....
        /*0698*/ 	.word	0x00004ba0
        /*069c*/ 	.word	0x000000ff
        /*06a0*/ 	.word	0x00000078
        /*06a4*/ 	.short	0x010a
        /*06a6*/ 	.byte	0x07
	.zero		1


	//   ....[88]....
        /*06a8*/ 	.word	0x00004d50
        /*06ac*/ 	.word	0x000000ff
        /*06b0*/ 	.word	0x00000058
        /*06b4*/ 	.short	0x010b
        /*06b6*/ 	.byte	0x07
	.zero		1


	//   ....[89]....
        /*06b8*/ 	.word	0x00004d60
        /*06bc*/ 	.word	0x000000ff
        /*06c0*/ 	.word	0x00000000
        /*06c4*/ 	.short	0x0101
        /*06c6*/ 	.byte	0x0e
	.zero		1


	//   ....[90]....
        /*06c8*/ 	.word	0x00004d70
        /*06cc*/ 	.word	0x000000ff
        /*06d0*/ 	.word	0x00000080
        /*06d4*/ 	.short	0x010a
        /*06d6*/ 	.byte	0x07
	.zero		1


	//   ....[91]....
        /*06d8*/ 	.word	0x00004fa0
        /*06dc*/ 	.word	0x000000ff
        /*06e0*/ 	.word	0x00000060
        /*06e4*/ 	.short	0x010b
        /*06e6*/ 	.byte	0x07
	.zero		1


	//   ....[92]....
        /*06e8*/ 	.word	0x00005010
        /*06ec*/ 	.word	0x000000ff
        /*06f0*/ 	.word	0x00000000
        /*06f4*/ 	.short	0x0101
        /*06f6*/ 	.byte	0x0e
	.zero		1


	//   ....[93]....
        /*06f8*/ 	.word	0x00005050
        /*06fc*/ 	.word	0x000000ff
        /*0700*/ 	.word	0x00000088
        /*0704*/ 	.short	0x010a
        /*0706*/ 	.byte	0x07
	.zero		1


	//   ....[94]....
        /*0708*/ 	.word	0x00005280
        /*070c*/ 	.word	0x000000ff
        /*0710*/ 	.word	0x00000068
        /*0714*/ 	.short	0x010b
        /*0716*/ 	.byte	0x07
	.zero		1


	//   ....[95]....
        /*0718*/ 	.word	0x000052a0
        /*071c*/ 	.word	0x000000ff
        /*0720*/ 	.word	0x00000000
        /*0724*/ 	.short	0x0101
        /*0726*/ 	.byte	0x0d
	.zero		1


	//   ....[96]....
        /*0728*/ 	.word	0x000052d0
        /*072c*/ 	.word	0x000000ff
        /*0730*/ 	.word	0x00000070
        /*0734*/ 	.short	0x010a
        /*0736*/ 	.byte	0x07
	.zero		1


	//   ....[97]....
        /*0738*/ 	.word	0x000052f0
        /*073c*/ 	.word	0x000000ff
        /*0740*/ 	.word	0x00000078
        /*0744*/ 	.short	0x010a
        /*0746*/ 	.byte	0x07
	.zero		1


	//   ....[98]....
        /*0748*/ 	.word	0x00005310
        /*074c*/ 	.word	0x000000ff
        /*0750*/ 	.word	0x00000080
        /*0754*/ 	.short	0x010a
        /*0756*/ 	.byte	0x07
	.zero		1


	//   ....[99]....
        /*0758*/ 	.word	0x00005350
        /*075c*/ 	.word	0x00000000
        /*0760*/ 	.word	0x00000088
        /*0764*/ 	.short	0x010a
        /*0766*/ 	.byte	0xff
	.zero		1


	//   ....[100]....
        /*0768*/ 	.word	0x000056a0
        /*076c*/ 	.word	0x00000000
        /*0770*/ 	.word	0x000000a0
        /*0774*/ 	.short	0x010a
        /*0776*/ 	.byte	0xff
	.zero		1


	//   ....[101]....
        /*0778*/ 	.word	0x000057b0
        /*077c*/ 	.word	0x00000000
        /*0780*/ 	.word	0x00000000
        /*0784*/ 	.short	0x0101
        /*0786*/ 	.byte	0xff
	.zero		1


	//   ....[102]....
        /*0788*/ 	.word	0x000061d0
        /*078c*/ 	.word	0x000000ff
        /*0790*/ 	.word	0x00000050
        /*0794*/ 	.short	0x010a
        /*0796*/ 	.byte	0x30
	.zero		1


	//   ....[103]....
        /*0798*/ 	.word	0x00006210
        /*079c*/ 	.word	0x0000004a
        /*07a0*/ 	.word	0x000000c0
        /*07a4*/ 	.short	0x010a
        /*07a6*/ 	.byte	0xff
	.zero		1


	//   ....[104]....
        /*07a8*/ 	.word	0x00006320
        /*07ac*/ 	.word	0x000000ff
        /*07b0*/ 	.word	0x00000050
        /*07b4*/ 	.short	0x010a
        /*07b6*/ 	.byte	0x30
	.zero		1


	//   ....[105]....
        /*07b8*/ 	.word	0x000063f0
        /*07bc*/ 	.word	0x0000004a
        /*07c0*/ 	.word	0x000000c0
        /*07c4*/ 	.short	0x010a
        /*07c6*/ 	.byte	0xff
	.zero		1


	//   ....[106]....
        /*07c8*/ 	.word	0x00006ba0
        /*07cc*/ 	.word	0x00000000
        /*07d0*/ 	.word	0x00000000
        /*07d4*/ 	.short	0x0101
        /*07d6*/ 	.byte	0xff
	.zero		1


	//   ....[107]....
        /*07d8*/ 	.word	0x00006bb0
        /*07dc*/ 	.word	0x00000003
        /*07e0*/ 	.word	0x00000050
        /*07e4*/ 	.short	0x010a
        /*07e6*/ 	.byte	0xff
	.zero		1


	//   ....[108]....
        /*07e8*/ 	.word	0x00006c70
        /*07ec*/ 	.word	0x00000003
        /*07f0*/ 	.word	0x00000050
        /*07f4*/ 	.short	0x010a
        /*07f6*/ 	.byte	0xff
	.zero		1


	//   ....[109]....
        /*07f8*/ 	.word	0x00007460
        /*07fc*/ 	.word	0x00000052
        /*0800*/ 	.word	0x00000000
        /*0804*/ 	.short	0x0101
        /*0806*/ 	.byte	0xff
	.zero		1


	//   ....[110]....
        /*0808*/ 	.word	0x00007480
        /*080c*/ 	.word	0x00000053
        /*0810*/ 	.word	0x00000050
        /*0814*/ 	.short	0x010a
        /*0816*/ 	.byte	0xff
	.zero		1


	//   ....[111]....
        /*0818*/ 	.word	0x00007530
        /*081c*/ 	.word	0x00000053
        /*0820*/ 	.word	0x00000050
        /*0824*/ 	.short	0x010a
        /*0826*/ 	.byte	0xff
	.zero		1


	//   ....[112]....
        /*0828*/ 	.word	0x00007d20
        /*082c*/ 	.word	0x00000052
        /*0830*/ 	.word	0x00000000
        /*0834*/ 	.short	0x0101
        /*0836*/ 	.byte	0xff
	.zero		1


	//   ....[113]....
        /*0838*/ 	.word	0x00007d40
        /*083c*/ 	.word	0x00000058
        /*0840*/ 	.word	0x00000050
        /*0844*/ 	.short	0x010a
        /*0846*/ 	.byte	0xff
	.zero		1


	//   ....[114]....
        /*0848*/ 	.word	0x00007df0
        /*084c*/ 	.word	0x00000058
        /*0850*/ 	.word	0x00000050
        /*0854*/ 	.short	0x010a
        /*0856*/ 	.byte	0xff
	.zero		1


	//   ....[115]....
        /*0858*/ 	.word	0x00008100
        /*085c*/ 	.word	0x0000004a
        /*0860*/ 	.word	0x00000000
        /*0864*/ 	.short	0x0101
        /*0866*/ 	.byte	0xff
	.zero		1


	//   ....[116]....
        /*0868*/ 	.word	0x00008630
        /*086c*/ 	.word	0x00000002
        /*0870*/ 	.word	0x00000000
        /*0874*/ 	.short	0x0101
        /*0876*/ 	.byte	0xff
	.zero		1


	//   ....[117]....
        /*0878*/ 	.word	0x000088a0
        /*087c*/ 	.word	0x000000ff
        /*0880*/ 	.word	0x00000000
        /*0884*/ 	.short	0x0101
        /*0886*/ 	.byte	0x04
	.zero		1


	//   ....[118]....
        /*0888*/ 	.word	0x000088c0
        /*088c*/ 	.word	0x00000003
        /*0890*/ 	.word	0x00000110
        /*0894*/ 	.short	0x010a
        /*0896*/ 	.byte	0xff
	.zero		1


	//   ....[119]....
        /*0898*/ 	.word	0x00008920
        /*089c*/ 	.word	0x00000002
        /*08a0*/ 	.word	0x00000028
        /*08a4*/ 	.short	0x010a
        /*08a6*/ 	.byte	0xff
	.zero		1


	//   ....[120]....
        /*08a8*/ 	.word	0x00008980
        /*08ac*/ 	.word	0x00000002
        /*08b0*/ 	.word	0x00000028
        /*08b4*/ 	.short	0x010a
        /*08b6*/ 	.byte	0xff
	.zero		1


	//   ....[121]....
        /*08b8*/ 	.word	0x000089d0
        /*08bc*/ 	.word	0x00000002
        /*08c0*/ 	.word	0x000000a0
        /*08c4*/ 	.short	0x010a
        /*08c6*/ 	.byte	0xff
	.zero		1


	//   ....[122]....
        /*08c8*/ 	.word	0x00008a30
        /*08cc*/ 	.word	0x00000000
        /*08d0*/ 	.word	0x00000000
        /*08d4*/ 	.short	0x010a
        /*08d6*/ 	.byte	0xff
	.zero		1


	//   ....[123]....
        /*08d8*/ 	.word	0x00008a90
        /*08dc*/ 	.word	0x00000000
        /*08e0*/ 	.word	0x00000000
        /*08e4*/ 	.short	0x010a
        /*08e6*/ 	.byte	0xff
	.zero		1


	//   ....[124]....
        /*08e8*/ 	.word	0x00008af0
        /*08ec*/ 	.word	0x00000000
        /*08f0*/ 	.word	0x00000000
        /*08f4*/ 	.short	0x010a
        /*08f6*/ 	.byte	0xff
	.zero		1


	//   ....[125]....
        /*08f8*/ 	.word	0x00008b50
        /*08fc*/ 	.word	0x00000000
        /*0900*/ 	.word	0x00000000
        /*0904*/ 	.short	0x010a
        /*0906*/ 	.byte	0xff
	.zero		1


	//   ....[126]....
        /*0908*/ 	.word	0x00008ba0
        /*090c*/ 	.word	0x00000000
        /*0910*/ 	.word	0x00000100
        /*0914*/ 	.short	0x010a
        /*0916*/ 	.byte	0xff
	.zero		1


	//   ....[127]....
        /*0918*/ 	.word	0x00008c00
        /*091c*/ 	.word	0x00000000
        /*0920*/ 	.word	0x000000b0
        /*0924*/ 	.short	0x010a
        /*0926*/ 	.byte	0xff
	.zero		1


	//   ....[128]....
        /*0928*/ 	.word	0x00008c50
        /*092c*/ 	.word	0x00000000
        /*0930*/ 	.word	0x000000a0
        /*0934*/ 	.short	0x010a
        /*0936*/ 	.byte	0xff
	.zero		1


	//   ....[129]....
        /*0938*/ 	.word	0x00008cb0
        /*093c*/ 	.word	0x00000000
        /*0940*/ 	.word	0x000000b0
        /*0944*/ 	.short	0x010a
        /*0946*/ 	.byte	0xff
	.zero		1


	//   ....[130]....
        /*0948*/ 	.word	0x00008d10
        /*094c*/ 	.word	0x00000004
        /*0950*/ 	.word	0x00000008
        /*0954*/ 	.short	0x010a
        /*0956*/ 	.byte	0xff
	.zero		1


	//   ....[131]....
        /*0958*/ 	.word	0x00008df0
        /*095c*/ 	.word	0x00000002
        /*0960*/ 	.word	0x00000008
        /*0964*/ 	.short	0x010a
        /*0966*/ 	.byte	0xff
	.zero		1


	//   ....[132]....
        /*0968*/ 	.word	0x00008e40
        /*096c*/ 	.word	0x00000000
        /*0970*/ 	.word	0x000000a0
        /*0974*/ 	.short	0x010a
        /*0976*/ 	.byte	0xff
	.zero		1


	//   ....[133]....
        /*0978*/ 	.word	0x00008ea0
        /*097c*/ 	.word	0x00000000
        /*0980*/ 	.word	0x000000e0
        /*0984*/ 	.short	0x010a
        /*0986*/ 	.byte	0xff
	.zero		1


	//   ....[134]....
        /*0988*/ 	.word	0x00008f00
        /*098c*/ 	.word	0x00000000
        /*0990*/ 	.word	0x00000000
        /*0994*/ 	.short	0x010a
        /*0996*/ 	.byte	0xff
	.zero		1


	//   ....[135]....
        /*0998*/ 	.word	0x00008f60
        /*099c*/ 	.word	0x00000000
        /*09a0*/ 	.word	0x00000000
        /*09a4*/ 	.short	0x010a
        /*09a6*/ 	.byte	0xff
	.zero		1


	//   ....[136]....
        /*09a8*/ 	.word	0x00008fc0
        /*09ac*/ 	.word	0x00000000
        /*09b0*/ 	.word	0x00000000
        /*09b4*/ 	.short	0x010a
        /*09b6*/ 	.byte	0xff
	.zero		1


	//   ....[137]....
        /*09b8*/ 	.word	0x00009020
        /*09bc*/ 	.word	0x00000000
        /*09c0*/ 	.word	0x00000000
        /*09c4*/ 	.short	0x010a
        /*09c6*/ 	.byte	0xff
	.zero		1


	//   ....[138]....
        /*09c8*/ 	.word	0x00009080
        /*09cc*/ 	.word	0x00000000
        /*09d0*/ 	.word	0x00000120
        /*09d4*/ 	.short	0x010a
        /*09d6*/ 	.byte	0xff
	.zero		1


	//   ....[139]....
        /*09d8*/ 	.word	0x000090d0
        /*09dc*/ 	.word	0x00000000
        /*09e0*/ 	.word	0x000000a0
        /*09e4*/ 	.short	0x010a
        /*09e6*/ 	.byte	0xff
	.zero		1


	//   ....[140]....
        /*09e8*/ 	.word	0x00009130
        /*09ec*/ 	.word	0x00000000
        /*09f0*/ 	.word	0x00000098
        /*09f4*/ 	.short	0x010a
        /*09f6*/ 	.byte	0xff
	.zero		1


	//   ....[141]....
        /*09f8*/ 	.word	0x00009190
        /*09fc*/ 	.word	0x00000003
        /*0a00*/ 	.word	0x00000070
        /*0a04*/ 	.short	0x010a
        /*0a06*/ 	.byte	0xff
	.zero		1


	//   ....[142]....
        /*0a08*/ 	.word	0x000091f0
        /*0a0c*/ 	.word	0x00000003
        /*0a10*/ 	.word	0x00000078
        /*0a14*/ 	.short	0x010a
        /*0a16*/ 	.byte	0xff
	.zero		1


	//   ....[143]....
        /*0a18*/ 	.word	0x00009250
        /*0a1c*/ 	.word	0x00000003
        /*0a20*/ 	.word	0x00000080
        /*0a24*/ 	.short	0x010a
        /*0a26*/ 	.byte	0xff
	.zero		1


	//   ....[144]....
        /*0a28*/ 	.word	0x000092b0
        /*0a2c*/ 	.word	0x00000003
        /*0a30*/ 	.word	0x00000088
        /*0a34*/ 	.short	0x010a
        /*0a36*/ 	.byte	0xff
	.zero		1


	//   ....[145]....
        /*0a38*/ 	.word	0x00009310
        /*0a3c*/ 	.word	0x00000000
        /*0a40*/ 	.word	0x00000070
        /*0a44*/ 	.short	0x010a
        /*0a46*/ 	.byte	0xff
	.zero		1


	//   ....[146]....
        /*0a48*/ 	.word	0x00009370
        /*0a4c*/ 	.word	0x00000000
        /*0a50*/ 	.word	0x00000078
        /*0a54*/ 	.short	0x010a
        /*0a56*/ 	.byte	0xff
	.zero		1


	//   ....[147]....
        /*0a58*/ 	.word	0x000093d0
        /*0a5c*/ 	.word	0x00000000
        /*0a60*/ 	.word	0x00000080
        /*0a64*/ 	.short	0x010a
        /*0a66*/ 	.byte	0xff
	.zero		1


	//   ....[148]....
        /*0a68*/ 	.word	0x00009420
        /*0a6c*/ 	.word	0x00000000
        /*0a70*/ 	.word	0x000000a0
        /*0a74*/ 	.short	0x010a
        /*0a76*/ 	.byte	0xff
	.zero		1


	//   ....[149]....
        /*0a78*/ 	.word	0x00009480
        /*0a7c*/ 	.word	0x00000000
        /*0a80*/ 	.word	0x00000050
        /*0a84*/ 	.short	0x010a
        /*0a86*/ 	.byte	0xff
	.zero		1


	//   ....[150]....
        /*0a88*/ 	.word	0x000094d0
        /*0a8c*/ 	.word	0x0000004a
        /*0a90*/ 	.word	0x000000c0
        /*0a94*/ 	.short	0x010a
        /*0a96*/ 	.byte	0xff
	.zero		1


	//   ....[151]....
        /*0a98*/ 	.word	0x00009520
        /*0a9c*/ 	.word	0x00000003
        /*0aa0*/ 	.word	0x00000050
        /*0aa4*/ 	.short	0x010a
        /*0aa6*/ 	.byte	0xff
	.zero		1


	//   ....[152]....
        /*0aa8*/ 	.word	0x00009570
        /*0aac*/ 	.word	0x00000053
        /*0ab0*/ 	.word	0x00000050
        /*0ab4*/ 	.short	0x010a
        /*0ab6*/ 	.byte	0xff
	.zero		1


	//   ....[153]....
        /*0ab8*/ 	.word	0x000095c0
        /*0abc*/ 	.word	0x00000058
        /*0ac0*/ 	.word	0x00000050
        /*0ac4*/ 	.short	0x010a
        /*0ac6*/ 	.byte	0xff
	.zero		1


	//----- nvinfo : EIATTR_NUM_MBARRIERS
	.align		4
.L_47:
        /*0ac8*/ 	.byte	0x03, 0x38
        /*0aca*/ 	.short	0x0025


	//----- nvinfo : EIATTR_EXIT_INSTR_OFFSETS
	.align		4
        /*0acc*/ 	.byte	0x04, 0x1c
        /*0ace*/ 	.short	(.L_49 - .L_48)


	//   ....[0]....
.L_48:
        /*0ad0*/ 	.word	0x000028b0


	//   ....[1]....
        /*0ad4*/ 	.word	0x00002db0


	//   ....[2]....
        /*0ad8*/ 	.word	0x00002e10


	//   ....[3]....
        /*0adc*/ 	.word	0x00004190


	//   ....[4]....
        /*0ae0*/ 	.word	0x00005380


	//   ....[5]....
        /*0ae4*/ 	.word	0x000053c0


	//   ....[6]....
        /*0ae8*/ 	.word	0x00008790


	//   ....[7]....
        /*0aec*/ 	.word	0x00008810


	//   ....[8]....
        /*0af0*/ 	.word	0x00008840


	//   ....[9]....
        /*0af4*/ 	.word	0x000088b0


	//----- nvinfo : EIATTR_MAX_THREADS
	.align		4
.L_49:
        /*0af8*/ 	.byte	0x04, 0x05
        /*0afa*/ 	.short	(.L_51 - .L_50)
.L_50:
        /*0afc*/ 	.word	0x00000100
        /*0b00*/ 	.word	0x00000001
        /*0b04*/ 	.word	0x00000001


	//----- nvinfo : EIATTR_CRS_STACK_SIZE
	.align		4
.L_51:
        /*0b08*/ 	.byte	0x04, 0x1e
        /*0b0a*/ 	.short	(.L_53 - .L_52)
.L_52:
        /*0b0c*/ 	.word	0x00000000


	//----- nvinfo : EIATTR_CBANK_PARAM_SIZE
	.align		4
.L_53:
        /*0b10*/ 	.byte	0x03, 0x19
        /*0b12*/ 	.short	0x0800


	//----- nvinfo : EIATTR_PARAM_CBANK
	.align		4
        /*0b14*/ 	.byte	0x04, 0x0a
        /*0b16*/ 	.short	(.L_55 - .L_54)
	.align		4
.L_54:
        /*0b18*/ 	.word	index@(.nv.constant0._ZN7cutlass13device_kernelINS_4gemm6kernel13GemmUniversalIN4cute5tupleIJiiiiEEENS1_10collective13CollectiveMmaINS1_35MainloopSm100TmaUmmaWarpSpecializedILi5ELi2ELi4ENS5_IJNS4_1CILi2EEENSA_ILi1EEESC_EEEEENS5_IJNSA_ILi128EEESF_NSA_ILi64EEEEEENS_10bfloat16_tENS5_IJlSC_lEEESI_SJ_NS4_8TiledMMAINS4_8MMA_AtomIJNS4_26SM100_MMA_F16BF16_2x1SM_SSISI_SI_fLi128ELi128ELNS4_4UMMA5MajorE0ELSO_0ELNSN_7ScaleInE0ELSP_0EEEEEENS4_6LayoutINS5_IJSC_SC_SC_EEENS5_IJNSA_ILi0EEESU_SU_EEEEENS5_IJNS4_10UnderscoreESX_SX_EEEEENS4_18SM100_TMA_2SM_LOADENS4_14ComposedLayoutINS4_7SwizzleILi3ELi4ELi3EEENS4_18smem_ptr_flag_bitsILi16EEENSS_INS5_IJNSA_ILi8EEESG_EEENS5_IJSG_SC_EEEEEEEvNS4_8identityES10_S1A_vS1B_EENS_8epilogue10collective18CollectiveEpilogueINS1D_23Sm100TmaWarpSpecializedILi4ELi2ELi16ELb1ELb0EEEJNS5_IJSG_SF_SG_EEENS5_IJNSS_ISG_SC_EENSS_INS5_IJNSA_ILi16EEESB_EEENS5_IJSC_SG_EEEEEEEESI_SJ_SI_SJ_NS1D_6fusion15FusionCallbacksIS1H_NS1P_17LinearCombinationISI_fSI_fLNS_15FloatRoundStyleE2EEES1I_S1O_JEEENS4_5SM1004TMEM4LOAD26SM100_TMEM_LOAD_32dp32b16xENS4_13SM90_TMA_LOADENS11_INS12_ILi1ELi4ELi3EEES15_NSS_INS5_IJS16_S1K_EEENS5_IJS1K_SC_EEEEEEENS4_39AutoVectorizingCopyWithAssumedAlignmentILi128EEENS4_14SM90_TMA_STOREES24_S26_S26_EEEvvEEEEvNT_6ParamsE)
        /*0b1c*/ 	.short	0x0380
        /*0b1e*/ 	.short	0x0800


	//----- nvinfo : EIATTR_SW_WAR
	.align		4
.L_55:
        /*0b20*/ 	.byte	0x04, 0x36
        /*0b22*/ 	.short	(.L_57 - .L_56)
.L_56:
        /*0b24*/ 	.word	0x00000008
.L_57:


//--------------------- .nv.callgraph             --------------------------
	.section	.nv.callgraph,"",@"SHT_CUDA_CALLGRAPH"
	.align	4
	.sectionentsize	8
	.align		4
        /*0000*/ 	.word	0x00000000
	.align		4
        /*0004*/ 	.word	0xffffffff
	.align		4
        /*0008*/ 	.word	index@(_ZN7cutlass13device_kernelINS_4gemm6kernel13GemmUniversalIN4cute5tupleIJiiiiEEENS1_10collective13CollectiveMmaINS1_35MainloopSm100TmaUmmaWarpSpecializedILi5ELi2ELi4ENS5_IJNS4_1CILi2EEENSA_ILi1EEESC_EEEEENS5_IJNSA_ILi128EEESF_NSA_ILi64EEEEEENS_10bfloat16_tENS5_IJlSC_lEEESI_SJ_NS4_8TiledMMAINS4_8MMA_AtomIJNS4_26SM100_MMA_F16BF16_2x1SM_SSISI_SI_fLi128ELi128ELNS4_4UMMA5MajorE0ELSO_0ELNSN_7ScaleInE0ELSP_0EEEEEENS4_6LayoutINS5_IJSC_SC_SC_EEENS5_IJNSA_ILi0EEESU_SU_EEEEENS5_IJNS4_10UnderscoreESX_SX_EEEEENS4_18SM100_TMA_2SM_LOADENS4_14ComposedLayoutINS4_7SwizzleILi3ELi4ELi3EEENS4_18smem_ptr_flag_bitsILi16EEENSS_INS5_IJNSA_ILi8EEESG_EEENS5_IJSG_SC_EEEEEEEvNS4_8identityES10_S1A_vS1B_EENS_8epilogue10collective18CollectiveEpilogueINS1D_23Sm100TmaWarpSpecializedILi4ELi2ELi16ELb1ELb0EEEJNS5_IJSG_SF_SG_EEENS5_IJNSS_ISG_SC_EENSS_INS5_IJNSA_ILi16EEESB_EEENS5_IJSC_SG_EEEEEEEESI_SJ_SI_SJ_NS1D_6fusion15FusionCallbacksIS1H_NS1P_17LinearCombinationISI_fSI_fLNS_15FloatRoundStyleE2EEES1I_S1O_JEEENS4_5SM1004TMEM4LOAD26SM100_TMEM_LOAD_32dp32b16xENS4_13SM90_TMA_LOADENS11_INS12_ILi1ELi4ELi3EEES15_NSS_INS5_IJS16_S1K_EEENS5_IJS1K_SC_EEEEEEENS4_39AutoVectorizingCopyWithAssumedAlignmentILi128EEENS4_14SM90_TMA_STOREES24_S26_S26_EEEvvEEEEvNT_6ParamsE)
	.align		4
        /*000c*/ 	.word	index@(__assertfail)
	.align		4
        /*0010*/ 	.word	0x00000000
	.align		4
        /*0014*/ 	.word	0xfffffffe
	.align		4
        /*0018*/ 	.word	0x00000000
	.align		4
        /*001c*/ 	.word	0xfffffffd
	.align		4
        /*0020*/ 	.word	0x00000000
	.align		4
        /*0024*/ 	.word	0xfffffffc


//--------------------- .nv.constant4             --------------------------
	.section	.nv.constant4,"a",@progbits
	.align	8
	.align		8
.nv.constant4:
        /*0000*/ 	.dword	__assertfail
	.align		8
        /*0008*/ 	.dword	__unnamed_1
	.align		8
        /*0010*/ 	.dword	__unnamed_2
	.align		8
        /*0018*/ 	.dword	_ZN39_INTERNAL_c9b2106f_4_k_cu_b04b362a_90244cuda3std3__45__cpo5beginE
	.align		8
        /*0020*/ 	.dword	_ZN39_INTERNAL_c9b2106f_4_k_cu_b04b362a_90244cuda3std3__45__cpo3endE
	.align		8
        /*0028*/ 	.dword	_ZN39_INTERNAL_c9b2106f_4_k_cu_b04b362a_90244cuda3std3__45__cpo6cbeginE
	.align		8
        /*0030*/ 	.dword	_ZN39_INTERNAL_c9b2106f_4_k_cu_b04b362a_90244cuda3std3__45__cpo4cendE
	.align		8
        /*0038*/ 	.dword	_ZN39_INTERNAL_c9b2106f_4_k_cu_b04b362a_90244cuda3std3__441_GLOBAL__N__c9b2106f_4_k_cu_b04b362a_90246ignoreE
	.align		8
        /*0040*/ 	.dword	_ZN39_INTERNAL_c9b2106f_4_k_cu_b04b362a_90244cuda3std3__419piecewise_constructE
	.align		8
        /*0048*/ 	.dword	_ZN39_INTERNAL_c9b2106f_4_k_cu_b04b362a_90244cuda3std3__48in_placeE
	.align		8
        /*0050*/ 	.dword	_ZN39_INTERNAL_c9b2106f_4_k_cu_b04b362a_90244cuda3std6ranges3__45__cpo4swapE
	.align		8
        /*0058*/ 	.dword	_ZN39_INTERNAL_c9b2106f_4_k_cu_b04b362a_90244cuda3std6ranges3__45__cpo9iter_moveE
	.align		8
        /*0060*/ 	.dword	_ZN39_INTERNAL_c9b2106f_4_k_cu_b04b362a_90244cute7productE
	.align		8
        /*0068*/ 	.dword	_ZN39_INTERNAL_c9b2106f_4_k_cu_b04b362a_90244cute1_E
	.align		8
        /*0070*/ 	.dword	$str$25
	.align		8
        /*0078*/ 	.dword	$str$26
	.align		8
        /*0080*/ 	.dword	$str$27
	.align		8
        /*0088*/ 	.dword	$str$28


//--------------------- .text._ZN7cutlass13device_kernelINS_4gemm6kernel13GemmUniversalIN4cute5tupleIJiiiiEEENS1_10collective13CollectiveMmaINS1_35MainloopSm100TmaUmmaWarpSpecializedILi5ELi2ELi4ENS5_IJNS4_1CILi2EEENSA_ILi1EEESC_EEEEENS5_IJNSA_ILi128EEESF_NSA_ILi64EEEEEENS_10bfloat16_tENS5_IJlSC_lEEESI_SJ_NS4_8TiledMMAINS4_8MMA_AtomIJNS4_26SM100_MMA_F16BF16_2x1SM_SSISI_SI_fLi128ELi128ELNS4_4UMMA5MajorE0ELSO_0ELNSN_7ScaleInE0ELSP_0EEEEEENS4_6LayoutINS5_IJSC_SC_SC_EEENS5_IJNSA_ILi0EEESU_SU_EEEEENS5_IJNS4_10UnderscoreESX_SX_EEEEENS4_18SM100_TMA_2SM_LOADENS4_14ComposedLayoutINS4_7SwizzleILi3ELi4ELi3EEENS4_18smem_ptr_flag_bitsILi16EEENSS_INS5_IJNSA_ILi8EEESG_EEENS5_IJSG_SC_EEEEEEEvNS4_8identityES10_S1A_vS1B_EENS_8epilogue10collective18CollectiveEpilogueINS1D_23Sm100TmaWarpSpecializedILi4ELi2ELi16ELb1ELb0EEEJNS5_IJSG_SF_SG_EEENS5_IJNSS_ISG_SC_EENSS_INS5_IJNSA_ILi16EEESB_EEENS5_IJSC_SG_EEEEEEEESI_SJ_SI_SJ_NS1D_6fusion15FusionCallbacksIS1H_NS1P_17LinearCombinationISI_fSI_fLNS_15FloatRoundStyleE2EEES1I_S1O_JEEENS4_5SM1004TMEM4LOAD26SM100_TMEM_LOAD_32dp32b16xENS4_13SM90_TMA_LOADENS11_INS12_ILi1ELi4ELi3EEES15_NSS_INS5_IJS16_S1K_EEENS5_IJS1K_SC_EEEEEEENS4_39AutoVectorizingCopyWithAssumedAlignmentILi128EEENS4_14SM90_TMA_STOREES24_S26_S26_EEEvvEEEEvNT_6ParamsE --------------------------
	.section	.text._ZN7cutlass13device_kernelINS_4gemm6kernel13GemmUniversalIN4cute5tupleIJiiiiEEENS1_10collective13CollectiveMmaINS1_35MainloopSm100TmaUmmaWarpSpecializedILi5ELi2ELi4ENS5_IJNS4_1CILi2EEENSA_ILi1EEESC_EEEEENS5_IJNSA_ILi128EEESF_NSA_ILi64EEEEEENS_10bfloat16_tENS5_IJlSC_lEEESI_SJ_NS4_8TiledMMAINS4_8MMA_AtomIJNS4_26SM100_MMA_F16BF16_2x1SM_SSISI_SI_fLi128ELi128ELNS4_4UMMA5MajorE0ELSO_0ELNSN_7ScaleInE0ELSP_0EEEEEENS4_6LayoutINS5_IJSC_SC_SC_EEENS5_IJNSA_ILi0EEESU_SU_EEEEENS5_IJNS4_10UnderscoreESX_SX_EEEEENS4_18SM100_TMA_2SM_LOADENS4_14ComposedLayoutINS4_7SwizzleILi3ELi4ELi3EEENS4_18smem_ptr_flag_bitsILi16EEENSS_INS5_IJNSA_ILi8EEESG_EEENS5_IJSG_SC_EEEEEEEvNS4_8identityES10_S1A_vS1B_EENS_8epilogue10collective18CollectiveEpilogueINS1D_23Sm100TmaWarpSpecializedILi4ELi2ELi16ELb1ELb0EEEJNS5_IJSG_SF_SG_EEENS5_IJNSS_ISG_SC_EENSS_INS5_IJNSA_ILi16EEESB_EEENS5_IJSC_SG_EEEEEEEESI_SJ_SI_SJ_NS1D_6fusion15FusionCallbacksIS1H_NS1P_17LinearCombinationISI_fSI_fLNS_15FloatRoundStyleE2EEES1I_S1O_JEEENS4_5SM1004TMEM4LOAD26SM100_TMEM_LOAD_32dp32b16xENS4_13SM90_TMA_LOADENS11_INS12_ILi1ELi4ELi3EEES15_NSS_INS5_IJS16_S1K_EEENS5_IJS1K_SC_EEEEEEENS4_39AutoVectorizingCopyWithAssumedAlignmentILi128EEENS4_14SM90_TMA_STOREES24_S26_S26_EEEvvEEEEvNT_6ParamsE,"ax",@progbits
	.align	128
.text._ZN7cutlass13device_kernelINS_4gemm6kernel13GemmUniversalIN4cute5tupleIJiiiiEEENS1_10collective13CollectiveMmaINS1_35MainloopSm100TmaUmmaWarpSpecializedILi5ELi2ELi4ENS5_IJNS4_1CILi2EEENSA_ILi1EEESC_EEEEENS5_IJNSA_ILi128EEESF_NSA_ILi64EEEEEENS_10bfloat16_tENS5_IJlSC_lEEESI_SJ_NS4_8TiledMMAINS4_8MMA_AtomIJNS4_26SM100_MMA_F16BF16_2x1SM_SSISI_SI_fLi128ELi128ELNS4_4UMMA5MajorE0ELSO_0ELNSN_7ScaleInE0ELSP_0EEEEEENS4_6LayoutINS5_IJSC_SC_SC_EEENS5_IJNSA_ILi0EEESU_SU_EEEEENS5_IJNS4_10UnderscoreESX_SX_EEEEENS4_18SM100_TMA_2SM_LOADENS4_14ComposedLayoutINS4_7SwizzleILi3ELi4ELi3EEENS4_18smem_ptr_flag_bitsILi16EEENSS_INS5_IJNSA_ILi8EEESG_EEENS5_IJSG_SC_EEEEEEEvNS4_8identityES10_S1A_vS1B_EENS_8epilogue10collective18CollectiveEpilogueINS1D_23Sm100TmaWarpSpecializedILi4ELi2ELi16ELb1ELb0EEEJNS5_IJSG_SF_SG_EEENS5_IJNSS_ISG_SC_EENSS_INS5_IJNSA_ILi16EEESB_EEENS5_IJSC_SG_EEEEEEEESI_SJ_SI_SJ_NS1D_6fusion15FusionCallbacksIS1H_NS1P_17LinearCombinationISI_fSI_fLNS_15FloatRoundStyleE2EEES1I_S1O_JEEENS4_5SM1004TMEM4LOAD26SM100_TMEM_LOAD_32dp32b16xENS4_13SM90_TMA_LOADENS11_INS12_ILi1ELi4ELi3EEES15_NSS_INS5_IJS16_S1K_EEENS5_IJS1K_SC_EEEEEEENS4_39AutoVectorizingCopyWithAssumedAlignmentILi128EEENS4_14SM90_TMA_STOREES24_S26_S26_EEEvvEEEEvNT_6ParamsE:
        .type           _ZN7cutlass13device_kernelINS_4gemm6kernel13GemmUniversalIN4cute5tupleIJiiiiEEENS1_10collective13CollectiveMmaINS1_35MainloopSm100TmaUmmaWarpSpecializedILi5ELi2ELi4ENS5_IJNS4_1CILi2EEENSA_ILi1EEESC_EEEEENS5_IJNSA_ILi128EEESF_NSA_ILi64EEEEEENS_10bfloat16_tENS5_IJlSC_lEEESI_SJ_NS4_8TiledMMAINS4_8MMA_AtomIJNS4_26SM100_MMA_F16BF16_2x1SM_SSISI_SI_fLi128ELi128ELNS4_4UMMA5MajorE0ELSO_0ELNSN_7ScaleInE0ELSP_0EEEEEENS4_6LayoutINS5_IJSC_SC_SC_EEENS5_IJNSA_ILi0EEESU_SU_EEEEENS5_IJNS4_10UnderscoreESX_SX_EEEEENS4_18SM100_TMA_2SM_LOADENS4_14ComposedLayoutINS4_7SwizzleILi3ELi4ELi3EEENS4_18smem_ptr_flag_bitsILi16EEENSS_INS5_IJNSA_ILi8EEESG_EEENS5_IJSG_SC_EEEEEEEvNS4_8identityES10_S1A_vS1B_EENS_8epilogue10collective18CollectiveEpilogueINS1D_23Sm100TmaWarpSpecializedILi4ELi2ELi16ELb1ELb0EEEJNS5_IJSG_SF_SG_EEENS5_IJNSS_ISG_SC_EENSS_INS5_IJNSA_ILi16EEESB_EEENS5_IJSC_SG_EEEEEEEESI_SJ_SI_SJ_NS1D_6fusion15FusionCallbacksIS1H_NS1P_17LinearCombinationISI_fSI_fLNS_15FloatRoundStyleE2EEES1I_S1O_JEEENS4_5SM1004TMEM4LOAD26SM100_TMEM_LOAD_32dp32b16xENS4_13SM90_TMA_LOADENS11_INS12_ILi1ELi4ELi3EEES15_NSS_INS5_IJS16_S1K_EEENS5_IJS1K_SC_EEEEEEENS4_39AutoVectorizingCopyWithAssumedAlignmentILi128EEENS4_14SM90_TMA_STOREES24_S26_S26_EEEvvEEEEvNT_6ParamsE,@function
        .size           _ZN7cutlass13device_kernelINS_4gemm6kernel13GemmUniversalIN4cute5tupleIJiiiiEEENS1_10collective13CollectiveMmaINS1_35MainloopSm100TmaUmmaWarpSpecializedILi5ELi2ELi4ENS5_IJNS4_1CILi2EEENSA_ILi1EEESC_EEEEENS5_IJNSA_ILi128EEESF_NSA_ILi64EEEEEENS_10bfloat16_tENS5_IJlSC_lEEESI_SJ_NS4_8TiledMMAINS4_8MMA_AtomIJNS4_26SM100_MMA_F16BF16_2x1SM_SSISI_SI_fLi128ELi128ELNS4_4UMMA5MajorE0ELSO_0ELNSN_7ScaleInE0ELSP_0EEEEEENS4_6LayoutINS5_IJSC_SC_SC_EEENS5_IJNSA_ILi0EEESU_SU_EEEEENS5_IJNS4_10UnderscoreESX_SX_EEEEENS4_18SM100_TMA_2SM_LOADENS4_14ComposedLayoutINS4_7SwizzleILi3ELi4ELi3EEENS4_18smem_ptr_flag_bitsILi16EEENSS_INS5_IJNSA_ILi8EEESG_EEENS5_IJSG_SC_EEEEEEEvNS4_8identityES10_S1A_vS1B_EENS_8epilogue10collective18CollectiveEpilogueINS1D_23Sm100TmaWarpSpecializedILi4ELi2ELi16ELb1ELb0EEEJNS5_IJSG_SF_SG_EEENS5_IJNSS_ISG_SC_EENSS_INS5_IJNSA_ILi16EEESB_EEENS5_IJSC_SG_EEEEEEEESI_SJ_SI_SJ_NS1D_6fusion15FusionCallbacksIS1H_NS1P_17LinearCombinationISI_fSI_fLNS_15FloatRoundStyleE2EEES1I_S1O_JEEENS4_5SM1004TMEM4LOAD26SM100_TMEM_LOAD_32dp32b16xENS4_13SM90_TMA_LOADENS11_INS12_ILi1ELi4ELi3EEES15_NSS_INS5_IJS16_S1K_EEENS5_IJS1K_SC_EEEEEEENS4_39AutoVectorizingCopyWithAssumedAlignmentILi128EEENS4_14SM90_TMA_STOREES24_S26_S26_EEEvvEEEEvNT_6ParamsE,(.L_x_200 - _ZN7cutlass13device_kernelINS_4gemm6kernel13GemmUniversalIN4cute5tupleIJiiiiEEENS1_10collective13CollectiveMmaINS1_35MainloopSm100TmaUmmaWarpSpecializedILi5ELi2ELi4ENS5_IJNS4_1CILi2EEENSA_ILi1EEESC_EEEEENS5_IJNSA_ILi128EEESF_NSA_ILi64EEEEEENS_10bfloat16_tENS5_IJlSC_lEEESI_SJ_NS4_8TiledMMAINS4_8MMA_AtomIJNS4_26SM100_MMA_F16BF16_2x1SM_SSISI_SI_fLi128ELi128ELNS4_4UMMA5MajorE0ELSO_0ELNSN_7ScaleInE0ELSP_0EEEEEENS4_6LayoutINS5_IJSC_SC_SC_EEENS5_IJNSA_ILi0EEESU_SU_EEEEENS5_IJNS4_10UnderscoreESX_SX_EEEEENS4_18SM100_TMA_2SM_LOADENS4_14ComposedLayoutINS4_7SwizzleILi3ELi4ELi3EEENS4_18smem_ptr_flag_bitsILi16EEENSS_INS5_IJNSA_ILi8EEESG_EEENS5_IJSG_SC_EEEEEEEvNS4_8identityES10_S1A_vS1B_EENS_8epilogue10collective18CollectiveEpilogueINS1D_23Sm100TmaWarpSpecializedILi4ELi2ELi16ELb1ELb0EEEJNS5_IJSG_SF_SG_EEENS5_IJNSS_ISG_SC_EENSS_INS5_IJNSA_ILi16EEESB_EEENS5_IJSC_SG_EEEEEEEESI_SJ_SI_SJ_NS1D_6fusion15FusionCallbacksIS1H_NS1P_17LinearCombinationISI_fSI_fLNS_15FloatRoundStyleE2EEES1I_S1O_JEEENS4_5SM1004TMEM4LOAD26SM100_TMEM_LOAD_32dp32b16xENS4_13SM90_TMA_LOADENS11_INS12_ILi1ELi4ELi3EEES15_NSS_INS5_IJS16_S1K_EEENS5_IJS1K_SC_EEEEEEENS4_39AutoVectorizingCopyWithAssumedAlignmentILi128EEENS4_14SM90_TMA_STOREES24_S26_S26_EEEvvEEEEvNT_6ParamsE)
        .other          _ZN7cutlass13device_kernelINS_4gemm6kernel13GemmUniversalIN4cute5tupleIJiiiiEEENS1_10collective13CollectiveMmaINS1_35MainloopSm100TmaUmmaWarpSpecializedILi5ELi2ELi4ENS5_IJNS4_1CILi2EEENSA_ILi1EEESC_EEEEENS5_IJNSA_ILi128EEESF_NSA_ILi64EEEEEENS_10bfloat16_tENS5_IJlSC_lEEESI_SJ_NS4_8TiledMMAINS4_8MMA_AtomIJNS4_26SM100_MMA_F16BF16_2x1SM_SSISI_SI_fLi128ELi128ELNS4_4UMMA5MajorE0ELSO_0ELNSN_7ScaleInE0ELSP_0EEEEEENS4_6LayoutINS5_IJSC_SC_SC_EEENS5_IJNSA_ILi0EEESU_SU_EEEEENS5_IJNS4_10UnderscoreESX_SX_EEEEENS4_18SM100_TMA_2SM_LOADENS4_14ComposedLayoutINS4_7SwizzleILi3ELi4ELi3EEENS4_18smem_ptr_flag_bitsILi16EEENSS_INS5_IJNSA_ILi8EEESG_EEENS5_IJSG_SC_EEEEEEEvNS4_8identityES10_S1A_vS1B_EENS_8epilogue10collective18CollectiveEpilogueINS1D_23Sm100TmaWarpSpecializedILi4ELi2ELi16ELb1ELb0EEEJNS5_IJSG_SF_SG_EEENS5_IJNSS_ISG_SC_EENSS_INS5_IJNSA_ILi16EEESB_EEENS5_IJSC_SG_EEEEEEEESI_SJ_SI_SJ_NS1D_6fusion15FusionCallbacksIS1H_NS1P_17LinearCombinationISI_fSI_fLNS_15FloatRoundStyleE2EEES1I_S1O_JEEENS4_5SM1004TMEM4LOAD26SM100_TMEM_LOAD_32dp32b16xENS4_13SM90_TMA_LOADENS11_INS12_ILi1ELi4ELi3EEES15_NSS_INS5_IJS16_S1K_EEENS5_IJS1K_SC_EEEEEEENS4_39AutoVectorizingCopyWithAssumedAlignmentILi128EEENS4_14SM90_TMA_STOREES24_S26_S26_EEEvvEEEEvNT_6ParamsE,@"STO_CUDA_ENTRY STV_DEFAULT"
_ZN7cutlass13device_kernelINS_4gemm6kernel13GemmUniversalIN4cute5tupleIJiiiiEEENS1_10collective13CollectiveMmaINS1_35MainloopSm100TmaUmmaWarpSpecializedILi5ELi2ELi4ENS5_IJNS4_1CILi2EEENSA_ILi1EEESC_EEEEENS5_IJNSA_ILi128EEESF_NSA_ILi64EEEEEENS_10bfloat16_tENS5_IJlSC_lEEESI_SJ_NS4_8TiledMMAINS4_8MMA_AtomIJNS4_26SM100_MMA_F16BF16_2x1SM_SSISI_SI_fLi128ELi128ELNS4_4UMMA5MajorE0ELSO_0ELNSN_7ScaleInE0ELSP_0EEEEEENS4_6LayoutINS5_IJSC_SC_SC_EEENS5_IJNSA_ILi0EEESU_SU_EEEEENS5_IJNS4_10UnderscoreESX_SX_EEEEENS4_18SM100_TMA_2SM_LOADENS4_14ComposedLayoutINS4_7SwizzleILi3ELi4ELi3EEENS4_18smem_ptr_flag_bitsILi16EEENSS_INS5_IJNSA_ILi8EEESG_EEENS5_IJSG_SC_EEEEEEEvNS4_8identityES10_S1A_vS1B_EENS_8epilogue10collective18CollectiveEpilogueINS1D_23Sm100TmaWarpSpecializedILi4ELi2ELi16ELb1ELb0EEEJNS5_IJSG_SF_SG_EEENS5_IJNSS_ISG_SC_EENSS_INS5_IJNSA_ILi16EEESB_EEENS5_IJSC_SG_EEEEEEEESI_SJ_SI_SJ_NS1D_6fusion15FusionCallbacksIS1H_NS1P_17LinearCombinationISI_fSI_fLNS_15FloatRoundStyleE2EEES1I_S1O_JEEENS4_5SM1004TMEM4LOAD26SM100_TMEM_LOAD_32dp32b16xENS4_13SM90_TMA_LOADENS11_INS12_ILi1ELi4ELi3EEES15_NSS_INS5_IJS16_S1K_EEENS5_IJS1K_SC_EEEEEEENS4_39AutoVectorizingCopyWithAssumedAlignmentILi128EEENS4_14SM90_TMA_STOREES24_S26_S26_EEEvvEEEEvNT_6ParamsE:
[----:B------:R-:W1:Y:S01]  /*0000*/  LDC R1, c[0x0][0x37c] ;  /* 0x0000df00ff017b82 */ /* 0x000e620000000800 */
[----:B------:R-:W2:Y:S01]  /*0010*/  S2R R72, SR_TID.X ;  /* 0x0000000000487919 */ /* 0x000ea20000002100 */
[----:B------:R-:W3:Y:S06]  /*0020*/  LDCU.64 UR6, c[0x0][0x890] ;  /* 0x00011200ff0677ac */ /* 0x000eec0008000a00 */
[----:B------:R-:W4:Y:S01]  /*0030*/  S2UR UR37, SR_CgaCtaId ;  /* 0x00000000002579c3 */ /* 0x000f220000008800 */
[----:B------:R-:W-:Y:S02]  /*0040*/  PRMT R59, RZ, 0x7610, R59 ;  /* 0x00007610ff3b7816 */ /* 0x000fe4000000003b */
[----:B------:R-:W-:Y:S01]  /*0050*/  ELECT P1, URZ, PT ;  /* 0x0000000000ff782f */ /* 0x000fe20003820000 */
[----:B------:R-:W1:Y:S01]  /*0060*/  LDCU.64 UR46, c[0x0][0x358] ;  /* 0x00006b00ff2e77ac */ /* 0x000e620008000a00 */
[----:B---3--:R-:W-:-:S04]  /*0070*/  UISETP.NE.U32.AND UP0, UPT, UR6, URZ, UPT ;  /* 0x000000ff0600728c */ /* 0x008fc8000bf05070 */
[----:B------:R-:W-:Y:S02]  /*0080*/  UISETP.NE.AND.EX UP0, UPT, UR7, URZ, UPT, UP0 ;  /* 0x000000ff0700728c */ /* 0x000fe4000bf05300 */
[----:B----4-:R-:W-:Y:S02]  /*0090*/  ULOP3.LUT UR5, UR37, 0x1, URZ, 0xc0, !UPT ;  /* 0x0000000125057892 */ /* 0x010fe4000f8ec0ff */
[----:B------:R-:W-:Y:S01]  /*00a0*/  ULOP3.LUT UR4, UR37, 0x1, URZ, 0x3c, !UPT ;  /* 0x0000000125047892 */ /* 0x000fe2000f8e3cff */
[----:B--2---:R-:W-:-:S05]  /*00b0*/  SHF.R.U32.HI R66, RZ, 0x5, R72 ;  /* 0x00000005ff427819 */ /* 0x004fca0000011648 */
[----:B------:R-:W2:Y:S02]  /*00c0*/  SHFL.IDX PT, R0, R66, RZ, 0x1f ;  /* 0x00001fff42007589 */ /* 0x000ea400000e0000 */
[----:B--2---:R-:W-:Y:S01]  /*00d0*/  R2UR UR10, R0 ;  /* 0x00000000000a72ca */ /* 0x004fe200000e0000 */
[----:B-1----:R-:W-:-:S14]  /*00e0*/  BRA.U UP0, `(.L_x_0) ;  /* 0x00000001002c7547 */ /* 0x002fdc000b800000 */
[----:B------:R-:W1:Y:S02]  /*00f0*/  LDCU.64 UR8, c[0x0][0x888] ;  /* 0x00011100ff0877ac */ /* 0x000e640008000a00 */
[----:B-1----:R-:W-:-:S04]  /*0100*/  UISETP.NE.U32.AND UP0, UPT, UR8, URZ, UPT ;  /* 0x000000ff0800728c */ /* 0x002fc8000bf05070 */
[----:B------:R-:W-:-:S09]  /*0110*/  UISETP.NE.AND.EX UP0, UPT, UR9, URZ, UPT, UP0 ;  /* 0x000000ff0900728c */ /* 0x000fd2000bf05300 */
[----:B------:R-:W-:Y:S05]  /*0120*/  BRA.U !UP0, `(.L_x_1) ;  /* 0x0000000108107547 */ /* 0x000fea000b800000 */
[----:B------:R-:W1:Y:S02]  /*0130*/  LDC.64 R2, c[0x0][0x888] ;  /* 0x00022200ff027b82 */ /* 0x000e640000000a00 */
[----:B-1----:R1:W5:Y:S01]  /*0140*/  LDG.E R35, desc[UR46][R2.64] ;  /* 0x0000002e02237981 */ /* 0x002362000c1e1900 */
[----:B------:R-:W-:Y:S01]  /*0150*/  HFMA2 R59, -RZ, RZ, 0, 5.9604644775390625e-08 ;  /* 0x00000001ff3b7431 */ /* 0x000fe200000001ff */
[----:B------:R-:W-:Y:S05]  /*0160*/  BRA `(.L_x_0) ;  /* 0x00000000000c7947 */ /* 0x000fea0003800000 */
.L_x_1:
[----:B------:R-:W1:Y:S01]  /*0170*/  LDCU UR8, c[0x0][0x880] ;  /* 0x00011000ff0877ac */ /* 0x000e620008000800 */
[----:B------:R-:W-:Y:S01]  /*0180*/  HFMA2 R59, -RZ, RZ, 0, 5.9604644775390625e-08 ;  /* 0x00000001ff3b7431 */ /* 0x000fe200000001ff */
[----:B-1----:R-:W-:-:S07]  /*0190*/  MOV R35, UR8 ;  /* 0x0000000800237c02 */ /* 0x002fce0008000f00 */
.L_x_0:
[----:B------:R-:W2:Y:S02]  /*01a0*/  LDCU.64 UR8, c[0x0][0x8b0] ;  /* 0x00011600ff0877ac */ /* 0x000ea40008000a00 */
[----:B--2---:R-:W-:-:S04]  /*01b0*/  UISETP.NE.U32.AND UP0, UPT, UR8, URZ, UPT ;  /* 0x000000ff0800728c */ /* 0x004fc8000bf05070 */
[----:B------:R-:W-:-:S09]  /*01c0*/  UISETP.NE.AND.EX UP0, UPT, UR9, URZ, UPT, UP0 ;  /* 0x000000ff0900728c */ /* 0x000fd2000bf05300 */
[----:B------:R-:W-:Y:S05]  /*01d0*/  BRA.U UP0, `(.L_x_2) ;  /* 0x0000000100247547 */ /* 0x000fea000b800000 */
[----:B------:R-:W2:Y:S02]  /*01e0*/  LDCU.64 UR8, c[0x0][0x8a8] ;  /* 0x00011500ff0877ac */ /* 0x000ea40008000a00 */
[----:B--2---:R-:W-:-:S04]  /*01f0*/  UISETP.NE.U32.AND UP0, UPT, UR8, URZ, UPT ;  /* 0x000000ff0800728c */ /* 0x004fc8000bf05070 */
[----:B------:R-:W-:-:S09]  /*0200*/  UISETP.NE.AND.EX UP0, UPT, UR9, URZ, UPT, UP0 ;  /* 0x000000ff0900728c */ /* 0x000fd2000bf05300 */
[----:B------:R-:W-:Y:S05]  /*0210*/  BRA.U !UP0, `(.L_x_3) ;  /* 0x00000001080c7547 */ /* 0x000fea000b800000 */
[----:B------:R-:W2:Y:S02]  /*0220*/  LDC.64 R32, c[0x0][0x8a8] ;  /* 0x00022a00ff207b82 */ /* 0x000ea40000000a00 */
[----:B--2---:R2:W5:Y:S01]  /*0230*/  LDG.E R32, desc[UR46][R32.64] ;  /* 0x0000002e20207981 */ /* 0x004562000c1e1900 */
[----:B------:R-:W-:Y:S05]  /*0240*/  BRA `(.L_x_2) ;  /* 0x0000000000087947 */ /* 0x000fea0003800000 */
.L_x_3:
[----:B------:R-:W2:Y:S02]  /*0250*/  LDCU UR8, c[0x0][0x8a0] ;  /* 0x00011400ff0877ac */ /* 0x000ea40008000800 */
[----:B--2---:R-:W-:Y:S02]  /*0260*/  MOV R32, UR8 ;  /* 0x0000000800207c02 */ /* 0x004fe40008000f00 */
.L_x_2:
[----:B------:R-:W-:Y:S01]  /*0270*/  IMAD.U32 R0, RZ, RZ, UR10 ;  /* 0x0000000aff007e24 */ /* 0x000fe2000f8e00ff */
[----:B------:R-:W-:Y:S04]  /*0280*/  BSSY.RECONVERGENT B0, `(.L_x_4) ;  /* 0x000000c000007945 */ /* 0x000fe80003800200 */
[C---:B------:R-:W-:Y:S02]  /*0290*/  ISETP.NE.OR P2, PT, R0.reuse, 0x1, !P1 ;  /* 0x000000010000780c */ /* 0x040fe40004f45670 */
[----:B------:R-:W-:-:S11]  /*02a0*/  ISETP.NE.OR P0, PT, R0, 0x3, !P1 ;  /* 0x000000030000780c */ /* 0x000fd60004f05670 */
[----:B------:R-:W-:Y:S05]  /*02b0*/  @P2 BRA `(.L_x_5) ;  /* 0x0000000000202947 */ /* 0x000fea0003800000 */
[----:B------:R-:W3:Y:S02]  /*02c0*/  LDCU.64 UR8, c[0x0][0x348] ;  /* 0x00006900ff0877ac */ /* 0x000ee40008000a00 */
[----:B---3--:R-:W-:Y:S02]  /*02d0*/  UIADD3 UR12, UP1, UPT, UR8, 0x80, URZ ;  /* 0x00000080080c7890 */ /* 0x008fe4000ff3e0ff */
[----:B------:R-:W-:Y:S02]  /*02e0*/  UIADD3 UR8, UP0, UPT, UR8, 0x180, URZ ;  /* 0x0000018008087890 */ /* 0x000fe4000ff1e0ff */
[----:B------:R-:W-:Y:S02]  /*02f0*/  UIADD3.X UR13, UPT, UPT, URZ, UR9, URZ, UP1, !UPT ;  /* 0x00000009ff0d7290 */ /* 0x000fe40008ffe4ff */
[----:B------:R-:W-:-:S07]  /*0300*/  UIADD3.X UR9, UPT, UPT, URZ, UR9, URZ, UP0, !UPT ;  /* 0x00000009ff097290 */ /* 0x000fce00087fe4ff */
[----:B------:R3:W-:Y:S02]  /*0310*/  UTMACCTL.PF [UR12] ;  /* 0x000000000c0079b9 */ /* 0x0007e40008040000 */
[----:B------:R3:W-:Y:S02]  /*0320*/  UTMACCTL.PF [UR8] ;  /* 0x00000000080079b9 */ /* 0x0007e40008040000 */
[----:B---3--:R-:W-:Y:S01]  /*0330*/  NOP ;  /* 0x0000000000007918 */ /* 0x008fe20000000000 */
.L_x_5:
[----:B------:R-:W-:Y:S05]  /*0340*/  BSYNC.RECONVERGENT B0 ;  /* 0x0000000000007941 */ /* 0x000fea0003800200 */
.L_x_4:
[----:B------:R-:W-:Y:S04]  /*0350*/  BSSY.RECONVERGENT B0, `(.L_x_6) ;  /* 0x000000a000007945 */ /* 0x000fe80003800200 */
        /* <DEDUP_REMOVED lines=9> */
.L_x_7:
[----:B------:R-:W-:Y:S05]  /*03f0*/  BSYNC.RECONVERGENT B0 ;  /* 0x0000000000007941 */ /* 0x000fea0003800200 */
.L_x_6:
[----:B------:R-:W3:Y:S01]  /*0400*/  LDCU.64 UR8, c[0x0][0x888] ;  /* 0x00011100ff0877ac */ /* 0x000ee20008000a00 */
[----:B------:R-:W-:Y:S02]  /*0410*/  UISETP.EQ.U32.AND UP1, UPT, UR6, URZ, UPT ;  /* 0x000000ff0600728c */ /* 0x000fe4000bf22070 */
[----:B------:R-:W-:Y:S02]  /*0420*/  UPLOP3.LUT UP5, UPT, UPT, UPT, UPT, 0x80, 0x8 ;  /* 0x000000000008789c */ /* 0x000fe40003faf070 */
[----:B---3--:R-:W-:-:S04]  /*0430*/  UISETP.NE.U32.AND UP0, UPT, UR8, URZ, UPT ;  /* 0x000000ff0800728c */ /* 0x008fc8000bf05070 */
[----:B------:R-:W-:-:S04]  /*0440*/  UISETP.NE.AND.EX UP0, UPT, UR9, URZ, UPT, UP0 ;  /* 0x000000ff0900728c */ /* 0x000fc8000bf05300 */
[----:B------:R-:W-:-:S04]  /*0450*/  UISETP.EQ.OR.EX UP2, UPT, UR7, URZ, !UP0, UP1 ;  /* 0x000000ff0700728c */ /* 0x000fc8000c742710 */
[----:B------:R-:W-:-:S05]  /*0460*/  UP2UR UR50, UPR, URZ, 0x4 ;  /* 0x00000004ff327883 */ /* 0x000fca0008000000 */
[----:B------:R-:W-:Y:S07]  /*0470*/  BRA.U !UP2, `(.L_x_8) ;  /* 0x000000010a207547 */ /* 0x000fee000b800000 */
[----:B------:R-:W-:Y:S01]  /*0480*/  UISETP.NE.U32.AND UP2, UPT, UR6, URZ, UPT ;  /* 0x000000ff0600728c */ /* 0x000fe2000bf45070 */
[----:B-----5:R-:W-:Y:S01]  /*0490*/  FSETP.NEU.AND P0, PT, R35, RZ, PT ;  /* 0x000000ff2300720b */ /* 0x020fe20003f0d000 */
[----:B------:R-:W-:Y:S02]  /*04a0*/  USEL UR6, URZ, 0xffffffff, UP0 ;  /* 0xffffffffff067887 */ /* 0x000fe40008000000 */
[----:B------:R-:W-:-:S10]  /*04b0*/  UISETP.NE.AND.EX UP2, UPT, UR7, URZ, UPT, UP2 ;  /* 0x000000ff0700728c */ /* 0x000fd4000bf45320 */
[----:B------:R-:W-:Y:S01]  /*04c0*/  VOTEU.ANY UP1, P0 ;  /* 0x0000000000ff7886 */ /* 0x000fe20000020100 */
[----:B------:R-:W-:-:S04]  /*04d0*/  @!UP2 USEL UR6, URZ, 0xffffffff, UP1 ;  /* 0xffffffffff06a887 */ /* 0x000fc80008800000 */
[----:B------:R-:W-:-:S04]  /*04e0*/  ULOP3.LUT UR6, UR6, 0x1, URZ, 0xc0, !UPT ;  /* 0x0000000106067892 */ /* 0x000fc8000f8ec0ff */
[----:B------:R-:W-:-:S11]  /*04f0*/  UISETP.NE.U32.AND UP5, UPT, UR6, 0x1, UPT ;  /* 0x000000010600788c */ /* 0x000fd6000bfa5070 */
.L_x_8:
[----:B------:R-:W3:Y:S01]  /*0500*/  SHFL.IDX PT, R0, R66, RZ, 0x1f ;  /* 0x00001fff42007589 */ /* 0x000ee200000e0000 */
[----:B------:R-:W-:-:S04]  /*0510*/  UISETP.NE.AND UP1, UPT, UR10, 0x2, UPT ;  /* 0x000000020a00788c */ /* 0x000fc8000bf25270 */
[----:B------:R-:W-:Y:S02]  /*0520*/  UISETP.EQ.AND UP2, UPT, UR5, URZ, !UP1 ;  /* 0x000000ff0500728c */ /* 0x000fe4000cf42270 */
[----:B------:R-:W-:-:S04]  /*0530*/  USEL UR6, URZ, 0x1, UP1 ;  /* 0x00000001ff067887 */ /* 0x000fc80008800000 */
[----:B------:R-:W-:Y:S02]  /*0540*/  PLOP3.LUT P5, PT, P1, PT, UP2, 0x80, 0x8 ;  /* 0x000000000008781c */ /* 0x000fe40000faf028 */
[----:B---3--:R-:W-:-:S13]  /*0550*/  ISETP.NE.AND P0, PT, R0, RZ, PT ;  /* 0x000000ff0000720c */ /* 0x008fda0003f05270 */
[----:B------:R-:W-:Y:S05]  /*0560*/  @P0 BRA `(.L_x_9) ;  /* 0x00000000004c0947 */ /* 0x000fea0003800000 */
[----:B------:R-:W-:Y:S01]  /*0570*/  UMOV UR8, 0x400 ;  /* 0x0000040000087882 */ /* 0x000fe20000000000 */
[----:B------:R-:W-:Y:S01]  /*0580*/  UMOV UR7, 0x1 ;  /* 0x0000000100077882 */ /* 0x000fe20000000000 */
[----:B------:R-:W-:Y:S02]  /*0590*/  ULEA UR8, UR37, UR8, 0x18 ;  /* 0x0000000825087291 */ /* 0x000fe4000f8ec0ff */
[----:B------:R-:W-:-:S04]  /*05a0*/  UIADD3 UR12, UPT, UPT, -UR7, 0x100000, URZ ;  /* 0x00100000070c7890 */ /* 0x000fc8000fffe1ff */
[----:B------:R-:W-:Y:S02]  /*05b0*/  USHF.L.U32 UR13, UR12, 0xb, URZ ;  /* 0x0000000b0c0d7899 */ /* 0x000fe400080006ff */
[----:B------:R-:W-:Y:S01]  /*05c0*/  USHF.L.U32 UR12, UR12, 0x1, URZ ;  /* 0x000000010c0c7899 */ /* 0x000fe200080006ff */
[----:B------:R-:W-:Y:S01]  /*05d0*/  ELECT P0, URZ, PT ;  /* 0x0000000000ff782f */ /* 0x000fe20003800000 */
[----:B------:R-:W3:Y:S10]  /*05e0*/  FENCE.VIEW.ASYNC.S ;  /* 0x00000000000073c6 */ /* 0x000ef40000000000 */
[----:B---3--:R3:W4:Y:S01]  /*05f0*/  SYNCS.EXCH.64 URZ, [UR8], UR12 ;  /* 0x0000000c08ff75b2 */ /* 0x0087220008000100 */
[----:B------:R3:W1:Y:S01]  /*0600*/  SYNCS.EXCH.64 URZ, [UR8+0x28], UR12 ;  /* 0x0000280c08ff75b2 */ /* 0x0006620008000100 */
        /* <DEDUP_REMOVED lines=8> */
[----:B------:R-:W-:Y:S01]  /*0690*/  NOP ;  /* 0x0000000000007918 */ /* 0x000fe20000000000 */
.L_x_9:
[----:B------:R-:W2:Y:S01]  /*06a0*/  SHFL.IDX PT, R0, R66, RZ, 0x1f ;  /* 0x00001fff42007589 */ /* 0x000ea200000e0000 */
[----:B------:R-:W-:Y:S01]  /*06b0*/  NOP ;  /* 0x0000000000007918 */ /* 0x000fe20000000000 */
[----:B--2---:R-:W-:-:S13]  /*06c0*/  ISETP.NE.AND P0, PT, R0, 0x1, PT ;  /* 0x000000010000780c */ /* 0x004fda0003f05270 */
[----:B------:R-:W-:Y:S05]  /*06d0*/  @P0 BRA `(.L_x_10) ;  /* 0x0000000000540947 */ /* 0x000fea0003800000 */
[----:B------:R-:W-:Y:S01]  /*06e0*/  UMOV UR9, 0x400 ;  /* 0x0000040000097882 */ /* 0x000fe20000000000 */
[----:B---3--:R-:W-:Y:S01]  /*06f0*/  UMOV UR8, 0x20 ;  /* 0x0000002000087882 */ /* 0x008fe20000000000 */
[----:B------:R-:W-:Y:S01]  /*0700*/  UMOV UR7, 0x80 ;  /* 0x0000008000077882 */ /* 0x000fe20000000000 */
[----:B------:R-:W-:Y:S02]  /*0710*/  ULEA UR9, UR37, UR9, 0x18 ;  /* 0x0000000925097291 */ /* 0x000fe4000f8ec0ff */
[----:B------:R-:W-:-:S04]  /*0720*/  UIADD3 UR12, UPT, UPT, -UR8, 0x100000, URZ ;  /* 0x00100000080c7890 */ /* 0x000fc8000fffe1ff */
[----:B------:R-:W-:Y:S02]  /*0730*/  USHF.L.U32 UR13, UR12, 0xb, URZ ;  /* 0x0000000b0c0d7899 */ /* 0x000fe400080006ff */
[----:B------:R-:W-:Y:S02]  /*0740*/  USHF.L.U32 UR12, UR12, 0x1, URZ ;  /* 0x000000010c0c7899 */ /* 0x000fe400080006ff */
[----:B------:R-:W-:-:S04]  /*0750*/  UIADD3 UR14, UPT, UPT, -UR7, 0x100000, URZ ;  /* 0x00100000070e7890 */ /* 0x000fc8000fffe1ff */
[----:B------:R-:W-:Y:S02]  /*0760*/  USHF.L.U32 UR15, UR14, 0xb, URZ ;  /* 0x0000000b0e0f7899 */ /* 0x000fe400080006ff */
[----:B------:R-:W-:Y:S01]  /*0770*/  USHF.L.U32 UR14, UR14, 0x1, URZ ;  /* 0x000000010e0e7899 */ /* 0x000fe200080006ff */
[----:B------:R-:W-:Y:S01]  /*0780*/  ELECT P0, URZ, PT ;  /* 0x0000000000ff782f */ /* 0x000fe20003800000 */
[----:B------:R-:W2:Y:S02]  /*0790*/  FENCE.VIEW.ASYNC.S ;  /* 0x00000000000073c6 */ /* 0x000ea40000000000 */
[----:B--2---:R2:W3:Y:S08]  /*07a0*/  SYNCS.EXCH.64 URZ, [UR9+0x50], UR12 ;  /* 0x0000500c09ff75b2 */ /* 0x0044f00008000100 */
        /* <DEDUP_REMOVED lines=8> */
.L_x_10:
[----:B------:R-:W4:Y:S01]  /*0830*/  SHFL.IDX PT, R0, R66, RZ, 0x1f ;  /* 0x00001fff42007589 */ /* 0x000f2200000e0000 */
[----:B------:R-:W-:Y:S01]  /*0840*/  NOP ;  /* 0x0000000000007918 */ /* 0x000fe20000000000 */
[----:B----4-:R-:W-:-:S13]  /*0850*/  ISETP.NE.AND P0, PT, R0, 0x3, PT ;  /* 0x000000030000780c */ /* 0x010fda0003f05270 */
[----:B------:R-:W-:Y:S05]  /*0860*/  @P0 BRA `(.L_x_11) ;  /* 0x00000000002c0947 */ /* 0x000fea0003800000 */
[----:B---3--:R-:W-:Y:S01]  /*0870*/  UMOV UR8, 0x400 ;  /* 0x0000040000087882 */ /* 0x008fe20000000000 */
[----:B------:R-:W-:Y:S01]  /*0880*/  UMOV UR7, 0x20 ;  /* 0x0000002000077882 */ /* 0x000fe20000000000 */
[----:B------:R-:W-:Y:S02]  /*0890*/  ULEA UR8, UR37, UR8, 0x18 ;  /* 0x0000000825087291 */ /* 0x000fe4000f8ec0ff */
[----:B--2---:R-:W-:-:S04]  /*08a0*/  UIADD3 UR12, UPT, UPT, -UR7, 0x100000, URZ ;  /* 0x00100000070c7890 */ /* 0x004fc8000fffe1ff */
[----:B------:R-:W-:Y:S02]  /*08b0*/  USHF.L.U32 UR13, UR12, 0xb, URZ ;  /* 0x0000000b0c0d7899 */ /* 0x000fe400080006ff */
[----:B------:R-:W-:Y:S01]  /*08c0*/  USHF.L.U32 UR12, UR12, 0x1, URZ ;  /* 0x000000010c0c7899 */ /* 0x000fe200080006ff */
[----:B------:R-:W-:Y:S01]  /*08d0*/  ELECT P0, URZ, PT ;  /* 0x0000000000ff782f */ /* 0x000fe20003800000 */
[----:B------:R-:W2:Y:S10]  /*08e0*/  FENCE.VIEW.ASYNC.S ;  /* 0x00000000000073c6 */ /* 0x000eb40000000000 */
[----:B--2---:R4:W2:Y:S01]  /*08f0*/  SYNCS.EXCH.64 URZ, [UR8+0x90], UR12 ;  /* 0x0000900c08ff75b2 */ /* 0x0048a20008000100 */
[----:B------:R4:W3:Y:S02]  /*0900*/  SYNCS.EXCH.64 URZ, [UR8+0x98], UR12 ;  /* 0x0000980c08ff75b2 */ /* 0x0008e40008000100 */
[----:B----4-:R-:W-:Y:S01]  /*0910*/  NOP ;  /* 0x0000000000007918 */ /* 0x010fe20000000000 */
.L_x_11:
[----:B------:R-:W4:Y:S01]  /*0920*/  SHFL.IDX PT, R0, R66, RZ, 0x1f ;  /* 0x00001fff42007589 */ /* 0x000f2200000e0000 */
[----:B------:R-:W-:Y:S01]  /*0930*/  NOP ;  /* 0x0000000000007918 */ /* 0x000fe20000000000 */
[----:B----4-:R-:W-:-:S13]  /*0940*/  ISETP.NE.AND P0, PT, R0, 0x4, PT ;  /* 0x000000040000780c */ /* 0x010fda0003f05270 */
[----:B------:R-:W-:Y:S05]  /*0950*/  @P0 BRA `(.L_x_12) ;  /* 0x0000000000480947 */ /* 0x000fea0003800000 */
[----:B--2---:R-:W-:Y:S01]  /*0960*/  UMOV UR9, 0x1e0 ;  /* 0x000001e000097882 */ /* 0x004fe20000000000 */
[----:B---3--:R-:W-:Y:S01]  /*0970*/  UMOV UR8, 0x400 ;  /* 0x0000040000087882 */ /* 0x008fe20000000000 */
[----:B------:R-:W-:Y:S01]  /*0980*/  USEL UR9, UR9, 0x1a0, UP5 ;  /* 0x000001a009097887 */ /* 0x000fe2000a800000 */
        /* <DEDUP_REMOVED lines=10> */
[----:B--2---:R4:W2:Y:S08]  /*0a30*/  SYNCS.EXCH.64 URZ, [UR8+0xa0], UR12 ;  /* 0x0000a00c08ff75b2 */ /* 0x0048b00008000100 */
[----:B------:R4:W3:Y:S01]  /*0a40*/  SYNCS.EXCH.64 URZ, [UR8+0xb0], UR14 ;  /* 0x0000b00e08ff75b2 */ /* 0x0008e20008000100 */
[----:B------:R4:W1:Y:S01]  /*0a50*/  SYNCS.EXCH.64 URZ, [UR8+0xa8], UR12 ;  /* 0x0000a80c08ff75b2 */ /* 0x0008620008000100 */
[----:B------:R4:W1:Y:S02]  /*0a60*/  SYNCS.EXCH.64 URZ, [UR8+0xb8], UR14 ;  /* 0x0000b80e08ff75b2 */ /* 0x0008640008000100 */
[----:B----4-:R-:W-:Y:S01]  /*0a70*/  NOP ;  /* 0x0000000000007918 */ /* 0x010fe20000000000 */
.L_x_12:
[----:B------:R-:W4:Y:S01]  /*0a80*/  SHFL.IDX PT, R0, R66, RZ, 0x1f ;  /* 0x00001fff42007589 */ /* 0x000f2200000e0000 */
[----:B------:R-:W-:Y:S01]  /*0a90*/  NOP ;  /* 0x0000000000007918 */ /* 0x000fe20000000000 */
[----:B----4-:R-:W-:-:S13]  /*0aa0*/  ISETP.NE.AND P0, PT, R0, 0x5, PT ;  /* 0x000000050000780c */ /* 0x010fda0003f05270 */
[----:B------:R-:W-:Y:S05]  /*0ab0*/  @P0 BRA `(.L_x_13) ;  /* 0x0000000000540947 */ /* 0x000fea0003800000 */
[----:B--2---:R-:W-:Y:S01]  /*0ac0*/  UMOV UR9, 0x400 ;  /* 0x0000040000097882 */ /* 0x004fe20000000000 */
        /* <DEDUP_REMOVED lines=14> */
[----:B------:R4:W1:Y:S01]  /*0bb0*/  SYNCS.EXCH.64 URZ, [UR9+0xe8], UR14 ;  /* 0x0000e80e09ff75b2 */ /* 0x0008620008000100 */
[----:B------:R4:W1:Y:S01]  /*0bc0*/  SYNCS.EXCH.64 URZ, [UR9+0xd0], UR12 ;  /* 0x0000d00c09ff75b2 */ /* 0x0008620008000100 */
[----:B------:R4:W1:Y:S01]  /*0bd0*/  SYNCS.EXCH.64 URZ, [UR9+0xf0], UR14 ;  /* 0x0000f00e09ff75b2 */ /* 0x0008620008000100 */
[----:B------:R4:W1:Y:S01]  /*0be0*/  SYNCS.EXCH.64 URZ, [UR9+0xd8], UR12 ;  /* 0x0000d80c09ff75b2 */ /* 0x0008620008000100 */
[----:B------:R4:W1:Y:S02]  /*0bf0*/  SYNCS.EXCH.64 URZ, [UR9+0xf8], UR14 ;  /* 0x0000f80e09ff75b2 */ /* 0x0008640008000100 */
[----:B----4-:R-:W-:Y:S01]  /*0c00*/  NOP ;  /* 0x0000000000007918 */ /* 0x010fe20000000000 */
.L_x_13:
[----:B------:R-:W4:Y:S01]  /*0c10*/  SHFL.IDX PT, R0, R66, RZ, 0x1f ;  /* 0x00001fff42007589 */ /* 0x000f2200000e0000 */
[----:B------:R-:W-:Y:S01]  /*0c20*/  ISETP.NE.OR P1, PT, RZ, UR10, !P1 ;  /* 0x0000000aff007c0c */ /* 0x000fe2000cf25670 */
        /* <DEDUP_REMOVED lines=12> */
[----:B------:R4:W3:Y:S01]  /*0cf0*/  SYNCS.EXCH.64 URZ, [UR8+0x110], UR12 ;  /* 0x0001100c08ff75b2 */ /* 0x0008e20008000100 */
[----:B------:R4:W1:Y:S01]  /*0d00*/  SYNCS.EXCH.64 URZ, [UR8+0x108], UR12 ;  /* 0x0001080c08ff75b2 */ /* 0x0008620008000100 */
[----:B------:R4:W1:Y:S02]  /*0d10*/  SYNCS.EXCH.64 URZ, [UR8+0x118], UR12 ;  /* 0x0001180c08ff75b2 */ /* 0x0008640008000100 */
[----:B----4-:R-:W-:Y:S01]  /*0d20*/  NOP ;  /* 0x0000000000007918 */ /* 0x010fe20000000000 */
.L_x_14:
[----:B------:R-:W-:Y:S01]  /*0d30*/  VOTEU.ALL UP1, P1 ;  /* 0x0000000000ff7886 */ /* 0x000fe20000820000 */
[----:B---3--:R-:W3:Y:S01]  /*0d40*/  LDCU UR8, c[0x0][0x36c] ;  /* 0x00006d80ff0877ac */ /* 0x008ee20008000800 */
[----:B------:R-:W-:Y:S01]  /*0d50*/  NOP ;  /* 0x0000000000007918 */ /* 0x000fe20000000000 */
[----:B------:R-:W-:Y:S01]  /*0d60*/  LOP3.LUT R10, R72, 0x1f, RZ, 0xc0, !PT ;  /* 0x0000001f480a7812 */ /* 0x000fe200078ec0ff */
[----:B--2---:R-:W-:Y:S01]  /*0d70*/  UMOV UR12, 0x20 ;  /* 0x00000020000c7882 */ /* 0x004fe20000000000 */
[----:B------:R-:W-:Y:S01]  /*0d80*/  @!UP1 UMOV UR7, 0x400 ;  /* 0x0000040000079882 */ /* 0x000fe20000000000 */
[----:B------:R-:W-:-:S04]  /*0d90*/  @!UP1 UIADD3 UR12, UPT, UPT, -UR12, 0x100000, URZ ;  /* 0x001000000c0c9890 */ /* 0x000fc8000fffe1ff */
[----:B------:R-:W-:Y:S02]  /*0da0*/  @!UP1 USHF.L.U32 UR13, UR12, 0xb, URZ ;  /* 0x0000000b0c0d9899 */ /* 0x000fe400080006ff */
[----:B------:R-:W-:Y:S02]  /*0db0*/  @!UP1 USHF.L.U32 UR12, UR12, 0x1, URZ ;  /* 0x000000010c0c9899 */ /* 0x000fe400080006ff */
[----:B------:R-:W-:Y:S01]  /*0dc0*/  @!UP1 ULEA UR7, UR37, UR7, 0x18 ;  /* 0x0000000725079291 */ /* 0x000fe2000f8ec0ff */
[----:B------:R-:W-:Y:S01]  /*0dd0*/  VOTEU.ALL UP1, P1 ;  /* 0x0000000000ff7886 */ /* 0x000fe20000820000 */
[----:B------:R-:W-:Y:S01]  /*0de0*/  UISETP.NE.AND UP4, UPT, UR10, URZ, UPT ;  /* 0x000000ff0a00728c */ /* 0x000fe2000bf85270 */
[----:B------:R-:W2:Y:S09]  /*0df0*/  FENCE.VIEW.ASYNC.S ;  /* 0x00000000000073c6 */ /* 0x000eb20000000000 */
[----:B--2---:R2:W4:Y:S01]  /*0e00*/  @!UP1 SYNCS.EXCH.64 URZ, [UR7+0x120], UR12 ;  /* 0x0001200c07ff95b2 */ /* 0x0045220008000100 */
[----:B---3--:R-:W-:-:S09]  /*0e10*/  UISETP.EQ.U32.AND UP1, UPT, UR8, 0x1, UPT ;  /* 0x000000010800788c */ /* 0x008fd2000bf22070 */
[----:B------:R-:W-:Y:S05]  /*0e20*/  BRA.U !UP1, `(.L_x_15) ;  /* 0x0000000109087547 */ /* 0x000fea000b800000 */
[----:B-1--4-:R-:W-:Y:S01]  /*0e30*/  UCGABAR_ARV ;  /* 0x00000000000079c7 */ /* 0x012fe20008000000 */
[----:B------:R-:W-:Y:S05]  /*0e40*/  BRA `(.L_x_16) ;  /* 0x0000000000047947 */ /* 0x000fea0003800000 */
.L_x_15:
[----:B-1--4-:R-:W-:Y:S01]  /*0e50*/  NOP ;  /* 0x0000000000007918 */ /* 0x012fe20000000000 */
.L_x_16:
[----:B------:R-:W1:Y:S01]  /*0e60*/  S2R R11, SR_CTAID.X ;  /* 0x00000000000b7919 */ /* 0x000e620000002500 */
[----:B------:R-:W-:-:S05]  /*0e70*/  CS2R.32 R60, SR_CgaSize ;  /* 0x00000000003c7805 */ /* 0x000fca0000008a00 */
[----:B------:R-:W-:-:S05]  /*0e80*/  IMAD R60, R60, -0xa0, RZ ;  /* 0xffffff603c3c7824 */ /* 0x000fca00078e02ff */
[----:B------:R-:W-:-:S14]  /*0e90*/  R2UR UR8, R60 ;  /* 0x000000003c0872ca */ /* 0x000fdc00000e0000 */
[----:B------:R-:W3:Y:S01]  /*0ea0*/  LDCU UR8, c[0x0][UR8+0x2b0] ;  /* 0x00005600080877ac */ /* 0x000ee20008000800 */
[----:B------:R-:W-:-:S05]  /*0eb0*/  CS2R.32 R0, SR_CgaSize ;  /* 0x0000000000007805 */ /* 0x000fca0000008a00 */
[----:B------:R-:W-:-:S06]  /*0ec0*/  IMAD R0, R0, -0xa0, RZ ;  /* 0xffffff6000007824 */ /* 0x000fcc00078e02ff */
[----:B------:R-:W4:Y:S01]  /*0ed0*/  LDC R0, c[0x0][R0+0x2a0] ;  /* 0x0000a80000007b82 */ /* 0x000f220000000800 */
[----:B------:R-:W-:Y:S01]  /*0ee0*/  PRMT R8, RZ, 0x7610, R8 ;  /* 0x00007610ff087816 */ /* 0x000fe20000000008 */
[----:B------:R-:W3:Y:S01]  /*0ef0*/  S2R R20, SR_CTAID.Y ;  /* 0x0000000000147919 */ /* 0x000ee20000002600 */
[----:B------:R-:W-:-:S05]  /*0f00*/  CS2R.32 R60, SR_CgaSize ;  /* 0x00000000003c7805 */ /* 0x000fca0000008a00 */
[----:B------:R-:W-:-:S05]  /*0f10*/  IMAD R60, R60, -0xa0, RZ ;  /* 0xffffff603c3c7824 */ /* 0x000fca00078e02ff */
[----:B--2---:R-:W-:-:S14]  /*0f20*/  R2UR UR7, R60 ;  /* 0x000000003c0772ca */ /* 0x004fdc00000e0000 */
[----:B------:R-:W2:Y:S01]  /*0f30*/  LDCU UR7, c[0x0][UR7+0x2b4] ;  /* 0x00005680070777ac */ /* 0x000ea20008000800 */
[----:B------:R-:W-:Y:S01]  /*0f40*/  UISETP.NE.AND UP2, UPT, UR10, 0x2, UPT ;  /* 0x000000020a00788c */ /* 0x000fe2000bf45270 */
[----:B------:R-:W3:Y:S01]  /*0f50*/  LDC R9, c[0x0][0xb24] ;  /* 0x0002c900ff097b82 */ /* 0x000ee20000000800 */
[----:B------:R-:W-:-:S05]  /*0f60*/  CS2R.32 R58, SR_CgaSize ;  /* 0x00000000003a7805 */ /* 0x000fca0000008a00 */
[----:B------:R-:W-:-:S06]  /*0f70*/  IMAD R58, R58, -0xa0, RZ ;  /* 0xffffff603a3a7824 */ /* 0x000fcc00078e02ff */
[----:B------:R-:W4:Y:S08]  /*0f80*/  LDC R58, c[0x0][R58+0x2a4] ;  /* 0x0000a9003a3a7b82 */ /* 0x000f300000000800 */
[----:B------:R-:W4:Y:S01]  /*0f90*/  LDC R26, c[0x0][0xb24] ;  /* 0x0002c900ff1a7b82 */ /* 0x000f220000000800 */
[----:B-1----:R-:W-:Y:S01]  /*0fa0*/  I2FP.F32.U32 R4, R11 ;  /* 0x0000000b00047245 */ /* 0x002fe20000201000 */
[----:B------:R-:W-:-:S06]  /*0fb0*/  IMAD.MOV.U32 R21, RZ, RZ, R11 ;  /* 0x000000ffff157224 */ /* 0x000fcc00078e000b */
[----:B------:R-:W1:Y:S01]  /*0fc0*/  S2UR UR36, SR_CTAID.Z ;  /* 0x00000000002479c3 */ /* 0x000e620000002700 */
[----:B---3--:R-:W-:Y:S02]  /*0fd0*/  ISETP.GE.AND P0, PT, R9, 0x1, PT ;  /* 0x000000010900780c */ /* 0x008fe40003f06270 */
[----:B------:R-:W-:Y:S01]  /*0fe0*/  I2FP.F32.U32 R2, R20 ;  /* 0x0000001400027245 */ /* 0x000fe20000201000 */
[----:B------:R-:W-:-:S04]  /*0ff0*/  FMUL R4, R4, UR8 ;  /* 0x0000000804047c20 */ /* 0x000fc80008400000 */
[----:B--2---:R-:W-:Y:S01]  /*1000*/  FMUL R2, R2, UR7 ;  /* 0x0000000702027c20 */ /* 0x004fe20008400000 */
[----:B------:R-:W2:Y:S01]  /*1010*/  F2I.U32.TRUNC.NTZ R60, R4 ;  /* 0x00000004003c7305 */ /* 0x000ea2000020f000 */
[----:B------:R-:W3:Y:S07]  /*1020*/  LDCU UR7, c[0x0][0xb30] ;  /* 0x00016600ff0777ac */ /* 0x000eee0008000800 */
[----:B------:R-:W1:Y:S01]  /*1030*/  F2I.U32.TRUNC.NTZ R3, R2 ;  /* 0x0000000200037305 */ /* 0x000e62000020f000 */
[----:B--2---:R-:W-:-:S04]  /*1040*/  IMAD.MOV R60, RZ, RZ, -R60 ;  /* 0x000000ffff3c7224 */ /* 0x004fc800078e0a3c */
[----:B----4-:R-:W-:Y:S01]  /*1050*/  IMAD R60, R0, R60, R11 ;  /* 0x0000003c003c7224 */ /* 0x010fe200078e020b */
[----:B------:R-:W-:Y:S01]  /*1060*/  PRMT R0, RZ, 0x7610, R0 ;  /* 0x00007610ff007816 */ /* 0x000fe20000000000 */
[----:B---3--:R-:W-:Y:S01]  /*1070*/  UISETP.NE.AND UP3, UPT, UR7, 0x1, UPT ;  /* 0x000000010700788c */ /* 0x008fe2000bf65270 */
[----:B-1----:R-:W-:-:S05]  /*1080*/  IADD3 R3, PT, PT, -R3, RZ, RZ ;  /* 0x000000ff03037210 */ /* 0x002fca0007ffe1ff */
[----:B------:R-:W-:Y:S01]  /*1090*/  IMAD R58, R58, R3, R20 ;  /* 0x000000033a3a7224 */ /* 0x000fe200078e0214 */
[----:B------:R-:W-:Y:S06]  /*10a0*/  BRA.U UP4, `(.L_x_17) ;  /* 0x0000000104247547 */ /* 0x000fec000b800000 */
[----:B------:R-:W-:Y:S01]  /*10b0*/  ISETP.NE.AND P1, PT, R58, RZ, PT ;  /* 0x000000ff3a00720c */ /* 0x000fe20003f25270 */
[----:B------:R-:W-:Y:S01]  /*10c0*/  IMAD.MOV.U32 R0, RZ, RZ, 0x3 ;  /* 0x00000003ff007424 */ /* 0x000fe200078e00ff */
[C---:B------:R-:W-:Y:S02]  /*10d0*/  LOP3.LUT R3, R60.reuse, 0xfffffffe, RZ, 0xc0, !PT ;  /* 0xfffffffe3c037812 */ /* 0x040fe400078ec0ff */
[----:B------:R-:W-:Y:S02]  /*10e0*/  ISETP.LT.U32.OR P1, PT, R60, 0x2, !P1 ;  /* 0x000000023c00780c */ /* 0x000fe40004f21470 */
[----:B------:R-:W-:Y:S02]  /*10f0*/  SHF.L.U32 R0, R0, R3, RZ ;  /* 0x0000000300007219 */ /* 0x000fe400000006ff */
[----:B------:R-:W-:Y:S02]  /*1100*/  SEL R5, RZ, 0x1, !P1 ;  /* 0x00000001ff057807 */ /* 0x000fe40004800000 */
[----:B------:R-:W-:-:S05]  /*1110*/  SEL R2, RZ, 0x2, !P1 ;  /* 0x00000002ff027807 */ /* 0x000fca0004800000 */
[----:B------:R-:W-:-:S05]  /*1120*/  IMAD.IADD R2, R5, 0x1, R2 ;  /* 0x0000000105027824 */ /* 0x000fca00078e0202 */
[----:B------:R-:W-:Y:S02]  /*1130*/  PRMT R8, R2, 0x7610, R8 ;  /* 0x0000761002087816 */ /* 0x000fe40000000008 */
.L_x_17:
[----:B------:R-:W-:Y:S05]  /*1140*/  @!P0 BRA `(.L_x_18) ;  /* 0x0000000000b88947 */ /* 0x000fea0003800000 */
[----:B------:R-:W1:Y:S01]  /*1150*/  LDC.64 R4, c[0x0][0xb18] ;  /* 0x0002c600ff047b82 */ /* 0x000e620000000a00 */
[----:B------:R-:W-:-:S07]  /*1160*/  ISETP.NE.AND P0, PT, R9, 0x1, PT ;  /* 0x000000010900780c */ /* 0x000fce0003f05270 */
[----:B------:R-:W2:Y:S08]  /*1170*/  LDC R14, c[0x0][0xb0c] ;  /* 0x0002c300ff0e7b82 */ /* 0x000eb00000000800 */
[----:B------:R-:W3:Y:S08]  /*1180*/  LDC R13, c[0x0][0x370] ;  /* 0x0000dc00ff0d7b82 */ /* 0x000ef00000000800 */
[----:B------:R-:W4:Y:S01]  /*1190*/  LDC R16, c[0x0][0x374] ;  /* 0x0000dd00ff107b82 */ /* 0x000f220000000800 */
[----:B-1----:R-:W-:-:S07]  /*11a0*/  ISETP.NE.AND P1, PT, R4, 0x1, PT ;  /* 0x000000010400780c */ /* 0x002fce0003f25270 */
[----:B------:R-:W3:Y:S01]  /*11b0*/  LDC.64 R6, c[0x0][0xb10] ;  /* 0x0002c400ff067b82 */ /* 0x000ee20000000a00 */
[----:B--2---:R-:W-:-:S07]  /*11c0*/  ISETP.NE.AND P2, PT, R14, 0x1, PT ;  /* 0x000000010e00780c */ /* 0x004fce0003f45270 */
[----:B------:R-:W1:Y:S08]  /*11d0*/  LDC R12, c[0x0][0xb20] ;  /* 0x0002c800ff0c7b82 */ /* 0x000e700000000800 */
[----:B------:R-:W2:Y:S01]  /*11e0*/  LDC.64 R2, c[0x0][0xb28] ;  /* 0x0002ca00ff027b82 */ /* 0x000ea20000000a00 */
[----:B----4-:R-:W-:-:S04]  /*11f0*/  IMAD.HI.U32 R15, R16, R5, RZ ;  /* 0x00000005100f7227 */ /* 0x010fc800078e00ff */
[----:B------:R-:W-:-:S04]  /*1200*/  IMAD.HI.U32 R5, R20, R5, RZ ;  /* 0x0000000514057227 */ /* 0x000fc800078e00ff */
[----:B---3--:R-:W-:-:S04]  /*1210*/  IMAD.HI.U32 R18, R13, R6, RZ ;  /* 0x000000060d127227 */ /* 0x008fc800078e00ff */
[C---:B------:R-:W-:Y:S01]  /*1220*/  IMAD.HI.U32 R22, R11.reuse, R6, RZ ;  /* 0x000000060b167227 */ /* 0x040fe200078e00ff */
[-C--:B------:R-:W-:Y:S02]  /*1230*/  @P2 SHF.R.U32.HI R13, RZ, R7.reuse, R18 ;  /* 0x00000007ff0d2219 */ /* 0x080fe40000011612 */
[-C--:B-1----:R-:W-:Y:S02]  /*1240*/  @P1 SHF.R.U32.HI R16, RZ, R12.reuse, R15 ;  /* 0x0000000cff101219 */ /* 0x082fe4000001160f */
[----:B------:R-:W-:Y:S02]  /*1250*/  SHF.R.U32.HI R5, RZ, R12, R5 ;  /* 0x0000000cff057219 */ /* 0x000fe40000011605 */
[----:B------:R-:W-:Y:S02]  /*1260*/  SHF.R.U32.HI R22, RZ, R7, R22 ;  /* 0x00000007ff167219 */ /* 0x000fe40000011616 */
[----:B------:R-:W-:Y:S01]  /*1270*/  SEL R5, R20, R5, !P1 ;  /* 0x0000000514057207 */ /* 0x000fe20004800000 */
[----:B--2---:R-:W-:Y:S01]  /*1280*/  IMAD.HI.U32 R18, R16, R2, RZ ;  /* 0x0000000210127227 */ /* 0x004fe200078e00ff */
[----:B------:R-:W-:-:S02]  /*1290*/  SEL R21, R11, R22, !P2 ;  /* 0x000000160b157207 */ /* 0x000fc40005000000 */
[----:B------:R-:W-:Y:S01]  /*12a0*/  IADD3 R7, PT, PT, -R5, RZ, RZ ;  /* 0x000000ff05077210 */ /* 0x000fe20007ffe1ff */
[----:B------:R-:W-:Y:S01]  /*12b0*/  IMAD.HI.U32 R6, R13, R2, RZ ;  /* 0x000000020d067227 */ /* 0x000fe200078e00ff */
[----:B------:R-:W-:-:S03]  /*12c0*/  @P0 SHF.R.U32.HI R16, RZ, R3, R18 ;  /* 0x00000003ff100219 */ /* 0x000fc60000011612 */
[----:B------:R-:W-:Y:S01]  /*12d0*/  IMAD R7, R4, R7, R20 ;  /* 0x0000000704077224 */ /* 0x000fe200078e0214 */
[----:B------:R-:W-:Y:S01]  /*12e0*/  @P0 SHF.R.U32.HI R13, RZ, R3, R6 ;  /* 0x00000003ff0d0219 */ /* 0x000fe20000011606 */
[----:B------:R-:W-:-:S04]  /*12f0*/  IMAD R16, R16, R9, RZ ;  /* 0x0000000910107224 */ /* 0x000fc800078e02ff */
[----:B------:R-:W-:Y:S01]  /*1300*/  IMAD R6, R13, R9, RZ ;  /* 0x000000090d067224 */ /* 0x000fe200078e02ff */
[----:B------:R-:W-:-:S04]  /*1310*/  ISETP.GE.AND P1, PT, R5, R16, PT ;  /* 0x000000100500720c */ /* 0x000fc80003f26270 */
[----:B------:R-:W-:Y:S01]  /*1320*/  ISETP.GE.OR P1, PT, R21, R6, P1 ;  /* 0x000000061500720c */ /* 0x000fe20000f26670 */
[----:B------:R-:W-:-:S05]  /*1330*/  IMAD.HI.U32 R6, R5, R2, RZ ;  /* 0x0000000205067227 */ /* 0x000fca00078e00ff */
[----:B------:R-:W-:-:S04]  /*1340*/  SHF.R.U32.HI R6, RZ, R3, R6 ;  /* 0x00000003ff067219 */ /* 0x000fc80000011606 */
[----:B------:R-:W-:-:S03]  /*1350*/  SEL R6, R5, R6, !P0 ;  /* 0x0000000605067207 */ /* 0x000fc60004000000 */
[----:B------:R-:W-:Y:S01]  /*1360*/  @!P1 IMAD.HI.U32 R12, R21, R2, RZ ;  /* 0x00000002150c9227 */ /* 0x000fe200078e00ff */
[----:B------:R-:W-:-:S04]  /*1370*/  IADD3 R2, PT, PT, -R6, RZ, RZ ;  /* 0x000000ff06027210 */ /* 0x000fc80007ffe1ff */
[----:B------:R-:W-:Y:S01]  /*1380*/  @!P1 SHF.R.U32.HI R12, RZ, R3, R12 ;  /* 0x00000003ff0c9219 */ /* 0x000fe2000001160c */
[----:B------:R-:W-:-:S03]  /*1390*/  IMAD R2, R9, R2, R5 ;  /* 0x0000000209027224 */ /* 0x000fc600078e0205 */
[----:B------:R-:W-:-:S05]  /*13a0*/  @!P1 SEL R3, R21, R12, !P0 ;  /* 0x0000000c15039207 */ /* 0x000fca0004000000 */
[--C-:B------:R-:W-:Y:S02]  /*13b0*/  @!P1 IMAD.IADD R6, R6, 0x1, -R3.reuse ;  /* 0x0000000106069824 */ /* 0x100fe400078e0a03 */
[----:B------:R-:W-:Y:S01]  /*13c0*/  @!P1 IMAD R3, R2, R13, R3 ;  /* 0x0000000d02039224 */ /* 0x000fe200078e0203 */
[----:B------:R-:W-:Y:S01]  /*13d0*/  IADD3 R2, PT, PT, -R21, RZ, RZ ;  /* 0x000000ff15027210 */ /* 0x000fe20007ffe1ff */
[----:B------:R-:W-:Y:S02]  /*13e0*/  @!P1 IMAD R5, R6, R9, R21 ;  /* 0x0000000906059224 */ /* 0x000fe400078e0215 */
[----:B------:R-:W-:Y:S02]  /*13f0*/  @!P1 IMAD.MOV.U32 R21, RZ, RZ, R3 ;  /* 0x000000ffff159224 */ /* 0x000fe400078e0003 */
[----:B------:R-:W-:Y:S02]  /*1400*/  IMAD R2, R14, R2, R11 ;  /* 0x000000020e027224 */ /* 0x000fe400078e020b */
[----:B------:R-:W-:-:S02]  /*1410*/  IMAD R20, R5, R4, R7 ;  /* 0x0000000405147224 */ /* 0x000fc400078e0207 */
[----:B------:R-:W-:Y:S02]  /*1420*/  IMAD R21, R21, R14, R2 ;  /* 0x0000000e15157224 */ /* 0x000fe400078e0202 */
.L_x_18:
[----:B------:R-:W-:Y:S05]  /*1430*/  BRA.U UP3, `(.L_x_19) ;  /* 0x0000000103407547 */ /* 0x000fea000b800000 */
[----:B------:R-:W1:Y:S08]  /*1440*/  LDC.64 R4, c[0x0][0xb10] ;  /* 0x0002c400ff047b82 */ /* 0x000e700000000a00 */
[----:B------:R-:W2:Y:S08]  /*1450*/  LDC.64 R2, c[0x0][0xb18] ;  /* 0x0002c600ff027b82 */ /* 0x000eb00000000a00 */
[----:B------:R-:W3:Y:S08]  /*1460*/  LDC R6, c[0x0][0xb20] ;  /* 0x0002c800ff067b82 */ /* 0x000ef00000000800 */
[----:B------:R-:W4:Y:S01]  /*1470*/  LDC R12, c[0x0][0xb0c] ;  /* 0x0002c300ff0c7b82 */ /* 0x000f220000000800 */
[----:B-1----:R-:W-:-:S05]  /*1480*/  IMAD.HI.U32 R4, R21, R4, RZ ;  /* 0x0000000415047227 */ /* 0x002fca00078e00ff */
[----:B------:R-:W-:Y:S01]  /*1490*/  SHF.R.U32.HI R4, RZ, R5, R4 ;  /* 0x00000005ff047219 */ /* 0x000fe20000011604 */
[----:B--2---:R-:W-:Y:S01]  /*14a0*/  IMAD.HI.U32 R3, R20, R3, RZ ;  /* 0x0000000314037227 */ /* 0x004fe200078e00ff */
[----:B------:R-:W-:-:S04]  /*14b0*/  ISETP.NE.AND P0, PT, R2, 0x1, PT ;  /* 0x000000010200780c */ /* 0x000fc80003f05270 */
[----:B---3--:R-:W-:-:S04]  /*14c0*/  SHF.R.U32.HI R3, RZ, R6, R3 ;  /* 0x00000006ff037219 */ /* 0x008fc80000011603 */
[----:B------:R-:W-:Y:S02]  /*14d0*/  SEL R3, R20, R3, !P0 ;  /* 0x0000000314037207 */ /* 0x000fe40004000000 */
[----:B----4-:R-:W-:-:S04]  /*14e0*/  ISETP.NE.AND P1, PT, R12, 0x1, PT ;  /* 0x000000010c00780c */ /* 0x010fc80003f25270 */
[----:B------:R-:W-:-:S05]  /*14f0*/  SEL R6, R21, R4, !P1 ;  /* 0x0000000415067207 */ /* 0x000fca0004800000 */
[----:B------:R-:W-:Y:S02]  /*1500*/  IMAD.IADD R4, R3, 0x1, -R6 ;  /* 0x0000000103047824 */ /* 0x000fe400078e0a06 */
[----:B------:R-:W-:Y:S02]  /*1510*/  IMAD.IADD R3, R6, 0x1, -R3 ;  /* 0x0000000106037824 */ /* 0x000fe400078e0a03 */
[----:B------:R-:W-:Y:S02]  /*1520*/  IMAD R21, R4, R12, R21 ;  /* 0x0000000c04157224 */ /* 0x000fe400078e0215 */
[----:B------:R-:W-:Y:S02]  /*1530*/  IMAD R20, R3, R2, R20 ;  /* 0x0000000203147224 */ /* 0x000fe400078e0214 */
.L_x_19:
[----:B------:R-:W-:Y:S05]  /*1540*/  BRA.U !UP1, `(.L_x_20) ;  /* 0x00000001090c7547 */ /* 0x000fea000b800000 */
[----:B------:R-:W-:Y:S01]  /*1550*/  UCGABAR_WAIT ;  /* 0x0000000000007dc7 */ /* 0x000fe20008000000 */
[----:B------:R-:W-:Y:S01]  /*1560*/  CCTL.IVALL ;  /* 0x00000000ff00798f */ /* 0x000fe20002000000 */
[----:B------:R-:W-:Y:S05]  /*1570*/  BRA `(.L_x_21) ;  /* 0x0000000000047947 */ /* 0x000fea0003800000 */
.L_x_20:
[----:B------:R-:W-:Y:S06]  /*1580*/  BAR.SYNC.DEFER_BLOCKING 0x0 ;  /* 0x0000000000007b1d */ /* 0x000fec0000010000 */
.L_x_21:
[----:B------:R-:W-:Y:S05]  /*1590*/  BRA.U UP2, `(.L_x_22) ;  /* 0x0000001102cc7547 */ /* 0x000fea000b800000 */
[----:B------:R-:W1:Y:S01]  /*15a0*/  LDCU UR4, c[0x0][0x38c] ;  /* 0x00007180ff0477ac */ /* 0x000e620008000800 */
[----:B------:R-:W2:Y:S01]  /*15b0*/  LDC R9, c[0x0][0x370] ;  /* 0x0000dc00ff097b82 */ /* 0x000ea20000000800 */
[----:B------:R-:W-:Y:S01]  /*15c0*/  IMAD.SHL.U32 R16, R11, 0x40, RZ ;  /* 0x000000400b107824 */ /* 0x000fe200078e00ff */
[----:B------:R-:W-:Y:S01]  /*15d0*/  PLOP3.LUT P1, PT, PT, PT, UP5, 0x80, 0x8 ;  /* 0x000000000008781c */ /* 0x000fe20003f2f058 */
[----:B------:R-:W-:Y:S01]  /*15e0*/  HFMA2 R12, -RZ, RZ, 0, 0 ;  /* 0x00000000ff0c7431 */ /* 0x000fe200000001ff */
[----:B------:R-:W-:Y:S01]  /*15f0*/  UISETP.NE.AND UP1, UPT, UR10, URZ, UPT ;  /* 0x000000ff0a00728c */ /* 0x000fe2000bf25270 */
[----:B------:R-:W-:Y:S01]  /*1600*/  ISETP.NE.AND P4, PT, R10, RZ, P5 ;  /* 0x000000ff0a00720c */ /* 0x000fe20002f85270 */
[----:B------:R-:W-:Y:S01]  /*1610*/  IMAD.MOV.U32 R15, RZ, RZ, 0x1 ;  /* 0x00000001ff0f7424 */ /* 0x000fe200078e00ff */
[----:B------:R-:W-:Y:S01]  /*1620*/  PLOP3.LUT P1, PT, P1, PT, PT, 0x8, 0x80 ;  /* 0x000000000080781c */ /* 0x000fe20000f2e170 */
[----:B------:R-:W3:Y:S01]  /*1630*/  LDC R0, c[0x0][0x374] ;  /* 0x0000dd00ff007b82 */ /* 0x000ee20000000800 */
[----:B------:R-:W-:Y:S01]  /*1640*/  IMAD.MOV.U32 R14, RZ, RZ, RZ ;  /* 0x000000ffff0e7224 */ /* 0x000fe200078e00ff */
[----:B------:R-:W-:Y:S01]  /*1650*/  MOV R8, 0x1 ;  /* 0x0000000100087802 */ /* 0x000fe20000000f00 */
[----:B------:R-:W-:Y:S01]  /*1660*/  IMAD.MOV.U32 R10, RZ, RZ, RZ ;  /* 0x000000ffff0a7224 */ /* 0x000fe200078e00ff */
[----:B------:R-:W-:Y:S01]  /*1670*/  LOP3.LUT R16, R16, 0x40, RZ, 0xc0, !PT ;  /* 0x0000004010107812 */ /* 0x000fe200078ec0ff */
[----:B------:R-:W4:Y:S01]  /*1680*/  LDCU.64 UR14, c[0x0][0x348] ;  /* 0x00006900ff0e77ac */ /* 0x000f220008000a00 */
[----:B-1----:R-:W-:-:S02]  /*1690*/  UIADD3 UR5, UPT, UPT, UR4, 0x3f, URZ ;  /* 0x0000003f04057890 */ /* 0x002fc4000fffe0ff */
[----:B------:R-:W-:Y:S02]  /*16a0*/  USEL UR22, UR6, 0x2, UP1 ;  /* 0x0000000206167887 */ /* 0x000fe40008800000 */
[----:B------:R-:W-:Y:S01]  /*16b0*/  USHF.R.S32.HI UR7, URZ, 0x1f, UR5 ;  /* 0x0000001fff077899 */ /* 0x000fe20008011405 */
[----:B------:R-:W-:-:S03]  /*16c0*/  UMOV UR23, URZ ;  /* 0x000000ff00177c82 */ /* 0x000fc60008000000 */
[----:B------:R-:W-:Y:S02]  /*16d0*/  ULEA.HI UR7, UR7, UR5, URZ, 0x6 ;  /* 0x0000000507077291 */ /* 0x000fe4000f8f30ff */
[----:B------:R-:W-:Y:S02]  /*16e0*/  UIADD3 UR5, UPT, UPT, UR4, -0x1, URZ ;  /* 0xffffffff04057890 */ /* 0x000fe4000fffe0ff */
[----:B------:R-:W-:Y:S02]  /*16f0*/  USHF.R.S32.HI UR7, URZ, 0x6, UR7 ;  /* 0x00000006ff077899 */ /* 0x000fe40008011407 */
[----:B------:R-:W-:Y:S02]  /*1700*/  UISETP.GE.U32.AND UP2, UPT, UR5, -0x7f, UPT ;  /* 0xffffff810500788c */ /* 0x000fe4000bf46070 */
[----:B------:R-:W-:Y:S02]  /*1710*/  UISETP.LT.U32.AND UP0, UPT, UR7, 0x5, UPT ;  /* 0x000000050700788c */ /* 0x000fe4000bf01070 */
[----:B------:R-:W-:-:S02]  /*1720*/  UIADD3 UR4, UPT, UPT, UR4, 0x7e, URZ ;  /* 0x0000007e04047890 */ /* 0x000fc4000fffe0ff */
[----:B------:R-:W-:-:S04]  /*1730*/  USEL UR5, UR7, 0x5, UP0 ;  /* 0x0000000507057887 */ /* 0x000fc80008000000 */
[----:B------:R-:W-:Y:S02]  /*1740*/  UIADD3 UR21, UPT, UPT, UR5, -0x1, URZ ;  /* 0xffffffff05157890 */ /* 0x000fe4000fffe0ff */
[----:B------:R-:W-:Y:S02]  /*1750*/  @UP2 UIADD3 UR21, UPT, UPT, UR5, URZ, URZ ;  /* 0x000000ff05152290 */ /* 0x000fe4000fffe0ff */
[----:B------:R-:W-:Y:S02]  /*1760*/  UIADD3 UR24, UPT, UPT, UR7, -UR5, URZ ;  /* 0x8000000507187290 */ /* 0x000fe4000fffe0ff */
[----:B------:R-:W-:Y:S02]  /*1770*/  UIADD3 UR13, UPT, UPT, UR21, 0x1, URZ ;  /* 0x00000001150d7890 */ /* 0x000fe4000fffe0ff */
[----:B--2-4-:R-:W-:-:S12]  /*1780*/  UIADD3 UR21, UPT, UPT, -UR21, URZ, URZ ;  /* 0x000000ff15157290 */ /* 0x014fd8000fffe1ff */
.L_x_42:
[----:B------:R-:W-:Y:S01]  /*1790*/  UISETP.NE.AND UP0, UPT, UR37, URZ, UPT ;  /* 0x000000ff2500728c */ /* 0x000fe2000bf05270 */
[----:B------:R-:W1:Y:S08]  /*17a0*/  S2UR UR37, SR_CgaCtaId ;  /* 0x00000000002579c3 */ /* 0x000e700000008800 */
[----:B------:R-:W-:Y:S05]  /*17b0*/  BRA.U UP0, `(.L_x_23) ;  /* 0x0000000100347547 */ /* 0x000fea000b800000 */
[----:B------:R-:W2:Y:S01]  /*17c0*/  S2R R2, SR_CgaCtaId ;  /* 0x0000000000027919 */ /* 0x000ea20000008800 */
[----:B------:R-:W-:-:S04]  /*17d0*/  MOV R3, 0x400 ;  /* 0x0000040000037802 */ /* 0x000fc80000000f00 */
[----:B--2---:R-:W-:Y:S02]  /*17e0*/  LEA R3, R2, R3, 0x18 ;  /* 0x0000000302037211 */ /* 0x004fe400078ec0ff */
[----:B------:R-:W-:-:S03]  /*17f0*/  SHF.L.U32 R2, R8, 0x1f, RZ ;  /* 0x0000001f08027819 */ /* 0x000fc600000006ff */
[----:B------:R-:W-:-:S04]  /*1800*/  IMAD R3, R10, 0x8, R3 ;  /* 0x000000080a037824 */ /* 0x000fc800078e0203 */
[----:B------:R-:W2:Y:S02]  /*1810*/  SYNCS.PHASECHK.TRANS64.TRYWAIT P0, [R3+URZ+0x110], R2 ;  /* 0x00011002030075a7 */ /* 0x000ea400080011ff */
[----:B--2---:R-:W-:Y:S05]  /*1820*/  @!P0 BRA `(.L_x_24) ;  /* 0x0000007000248947 */ /* 0x004fea0003800000 */
.L_x_150:
[----:B------:R-:W-:Y:S01]  /*1830*/  VIADD R10, R10, 0x1 ;  /* 0x000000010a0a7836 */ /* 0x000fe20000000000 */
[----:B------:R2:W-:Y:S04]  /*1840*/  SYNCS.ARRIVE.TRANS64.A1T0 RZ, [R3+URZ+0x100], RZ ;  /* 0x000100ff03ff79a7 */ /* 0x0005e800081000ff */
[----:B------:R-:W-:-:S04]  /*1850*/  ISETP.NE.AND P0, PT, R10, 0x2, PT ;  /* 0x000000020a00780c */ /* 0x000fc80003f05270 */
[----:B------:R-:W-:Y:S02]  /*1860*/  SEL R10, R10, RZ, P0 ;  /* 0x000000ff0a0a7207 */ /* 0x000fe40000000000 */
[----:B--2---:R-:W-:-:S04]  /*1870*/  SEL R3, RZ, 0x1, P0 ;  /* 0x00000001ff037807 */ /* 0x004fc80000000000 */
[----:B------:R-:W-:-:S07]  /*1880*/  LOP3.LUT R8, R8, R3, RZ, 0x3c, !PT ;  /* 0x0000000308087212 */ /* 0x000fce00078e3cff */
.L_x_23:
[----:B------:R-:W-:Y:S01]  /*1890*/  UMOV UR6, 0x400 ;  /* 0x0000040000067882 */ /* 0x000fe20000000000 */
[----:B------:R-:W-:Y:S01]  /*18a0*/  LEA.HI R3, R21, R21, RZ, 0x1 ;  /* 0x0000001515037211 */ /* 0x000fe200078f08ff */
[----:B-1----:R-:W-:Y:S01]  /*18b0*/  ULEA UR6, UR37, UR6, 0x18 ;  /* 0x0000000625067291 */ /* 0x002fe2000f8ec0ff */
[----:B------:R-:W-:Y:S01]  /*18c0*/  SHF.L.U32 R2, R15, 0x1f, RZ ;  /* 0x0000001f0f027819 */ /* 0x000fe200000006ff */
[----:B------:R-:W-:Y:S01]  /*18d0*/  UISETP.GE.U32.AND UP0, UPT, UR4, 0x7f, UPT ;  /* 0x0000007f0400788c */ /* 0x000fe2000bf06070 */
[C---:B------:R-:W-:Y:S01]  /*18e0*/  R2UR UR9, R16.reuse ;  /* 0x00000000100972ca */ /* 0x040fe200000e0000 */
[----:B------:R-:W-:Y:S01]  /*18f0*/  ULEA UR8, UR23, UR6, 0x3 ;  /* 0x0000000617087291 */ /* 0x000fe2000f8e18ff */
[----:B------:R-:W-:Y:S01]  /*1900*/  IMAD.SHL.U32 R3, R3, 0x40, RZ ;  /* 0x0000004003037824 */ /* 0x000fe200078e00ff */
[----:B------:R-:W-:Y:S01]  /*1910*/  R2UR UR11, R16 ;  /* 0x00000000100b72ca */ /* 0x000fe200000e0000 */
[----:B------:R-:W-:-:S03]  /*1920*/  UMOV UR25, URZ ;  /* 0x000000ff00197c82 */ /* 0x000fc60008000000 */
[----:B------:R-:W-:-:S03]  /*1930*/  R2UR UR35, R3 ;  /* 0x00000000032372ca */ /* 0x000fc600000e0000 */
[----:B------:R1:W2:Y:S01]  /*1940*/  SYNCS.PHASECHK.TRANS64.TRYWAIT P0, [UR8+0x28], R2 ;  /* 0x00002802ff0075a7 */ /* 0x0002a20008001108 */
[----:B------:R-:W-:-:S09]  /*1950*/  R2UR UR8, R20 ;  /* 0x00000000140872ca */ /* 0x000fd200000e0000 */
[----:B------:R-:W-:-:S04]  /*1960*/  ULOP3.LUT UR35, UR9, 0xffffff80, UR35, 0xf8, !UPT ;  /* 0xffffff8009237892 */ /* 0x000fc8000f8ef823 */
[----:B------:R-:W-:Y:S01]  /*1970*/  ULEA UR11, UR8, UR11, 0x7 ;  /* 0x0000000b080b7291 */ /* 0x000fe2000f8e38ff */
[----:B------:R-:W-:Y:S11]  /*1980*/  BRA.U !UP0, `(.L_x_25) ;  /* 0x0000000108bc7547 */ /* 0x000ff6000b800000 */
[----:B------:R-:W-:Y:S01]  /*1990*/  UMOV UR16, UR21 ;  /* 0x0000001500107c82 */ /* 0x000fe20008000000 */
[----:B------:R-:W-:Y:S01]  /*19a0*/  UMOV UR17, UR23 ;  /* 0x0000001700117c82 */ /* 0x000fe20008000000 */
[----:B------:R-:W-:-:S05]  /*19b0*/  UMOV UR34, URZ ;  /* 0x000000ff00227c82 */ /* 0x000fca0008000000 */
.L_x_31:
[----:B------:R-:W-:Y:S01]  /*19c0*/  ULEA UR33, UR17, UR6, 0x3 ;  /* 0x0000000611217291 */ /* 0x000fe2000f8e18ff */
[----:B------:R-:W-:Y:S01]  /*19d0*/  @P5 MOV R3, 0x8000 ;  /* 0x0000800000035802 */ /* 0x000fe20000000f00 */
[----:B-12-4-:R-:W-:Y:S10]  /*19e0*/  @P0 BRA `(.L_x_26) ;  /* 0x00000000000c0947 */ /* 0x016ff40003800000 */
[----:B------:R-:W-:-:S04]  /*19f0*/  SHF.L.U32 R5, R15, 0x1f, RZ ;  /* 0x0000001f0f057819 */ /* 0x000fc800000006ff */
[----:B------:R-:W2:Y:S02]  /*1a00*/  SYNCS.PHASECHK.TRANS64.TRYWAIT P0, [UR33+0x28], R5 ;  /* 0x00002805ff0075a7 */ /* 0x000ea40008001121 */
[----:B--2---:R-:W-:Y:S05]  /*1a10*/  @!P0 BRA `(.L_x_27) ;  /* 0x0000006c00bc8947 */ /* 0x004fea0003800000 */
.L_x_26:
[----:B------:R2:W-:Y:S01]  /*1a20*/  @P5 SYNCS.ARRIVE.TRANS64 RZ, [UR33], R3 ;  /* 0x00000003ffff59a7 */ /* 0x0005e20008000021 */
[----:B------:R-:W-:Y:S02]  /*1a30*/  ULOP3.LUT UR8, UR22, 0x2, URZ, 0xfc, !UPT ;  /* 0x0000000216087892 */ /* 0x000fe4000f8efcff */
[----:B------:R-:W-:Y:S02]  /*1a40*/  UIADD3 UR16, UPT, UPT, UR16, 0x1, URZ ;  /* 0x0000000110107890 */ /* 0x000fe4000fffe0ff */
[----:B------:R-:W-:Y:S02]  /*1a50*/  UISETP.NE.AND UP0, UPT, UR8, 0x2, UPT ;  /* 0x000000020800788c */ /* 0x000fe4000bf05270 */
[----:B------:R-:W-:-:S07]  /*1a60*/  UISETP.NE.AND UP2, UPT, UR16, 0x1, UPT ;  /* 0x000000011000788c */ /* 0x000fce000bf45270 */
[----:B------:R-:W-:Y:S05]  /*1a70*/  BRA.U UP0, `(.L_x_28) ;  /* 0x0000000100047547 */ /* 0x000fea000b800000 */
[----:B------:R-:W-:Y:S05]  /*1a80*/  BPT.TRAP 0x1 ;  /* 0x000000040000795c */ /* 0x000fea0000300000 */
.L_x_28:
[----:B------:R-:W-:Y:S04]  /*1a90*/  BSSY.RECONVERGENT B0, `(.L_x_29) ;  /* 0x0000003000007945 */ /* 0x000fe80003800200 */
[----:B------:R-:W-:Y:S05]  /*1aa0*/  @!P4 BRA `(.L_x_30) ;  /* 0x000000000004c947 */ /* 0x000fea0003800000 */
[----:B------:R-:W-:Y:S05]  /*1ab0*/  BPT.TRAP 0x1 ;  /* 0x000000040000795c */ /* 0x000fea0000300000 */
.L_x_30:
[----:B------:R-:W-:Y:S05]  /*1ac0*/  BSYNC.RECONVERGENT B0 ;  /* 0x0000000000007941 */ /* 0x000fea0003800200 */
.L_x_29:
[----:B------:R-:W-:Y:S02]  /*1ad0*/  UIADD3 UR23, UPT, UPT, UR17, 0x1, URZ ;  /* 0x0000000111177890 */ /* 0x000fe4000fffe0ff */
[----:B------:R-:W-:Y:S02]  /*1ae0*/  UIADD3 UR28, UP1, UPT, UR14, 0x80, URZ ;  /* 0x000000800e1c7890 */ /* 0x000fe4000ff3e0ff */
[----:B------:R-:W-:Y:S02]  /*1af0*/  UISETP.NE.AND UP0, UPT, UR23, 0x5, UPT ;  /* 0x000000051700788c */ /* 0x000fe4000bf05270 */
[----:B------:R-:W-:Y:S02]  /*1b00*/  ULOP3.LUT UR33, UR33, 0xfefffff8, URZ, 0xc0, !UPT ;  /* 0xfefffff821217892 */ /* 0x000fe4000f8ec0ff */
[----:B------:R-:W-:Y:S02]  /*1b10*/  USEL UR9, URZ, 0x1, UP0 ;  /* 0x00000001ff097887 */ /* 0x000fe40008000000 */
[----:B------:R-:W-:-:S02]  /*1b20*/  USEL UR23, UR23, URZ, UP0 ;  /* 0x000000ff17177287 */ /* 0x000fc40008000000 */
[----:B------:R-:W-:Y:S02]  /*1b30*/  UIADD3 UR26, UP0, UPT, UR14, 0x180, URZ ;  /* 0x000001800e1a7890 */ /* 0x000fe4000ff1e0ff */
[----:B------:R-:W-:Y:S01]  /*1b40*/  ULEA UR8, UR23, UR6, 0x3 ;  /* 0x0000000617087291 */ /* 0x000fe2000f8e18ff */
[----:B------:R-:W-:Y:S01]  /*1b50*/  LOP3.LUT R15, R15, UR9, RZ, 0x3c, !PT ;  /* 0x000000090f0f7c12 */ /* 0x000fe2000f8e3cff */
[----:B------:R-:W-:Y:S02]  /*1b60*/  UIADD3.X UR29, UPT, UPT, URZ, UR15, URZ, UP1, !UPT ;  /* 0x0000000fff1d7290 */ /* 0x000fe40008ffe4ff */
[----:B------:R-:W-:Y:S01]  /*1b70*/  UIADD3.X UR27, UPT, UPT, URZ, UR15, URZ, UP0, !UPT ;  /* 0x0000000fff1b7290 */ /* 0x000fe200087fe4ff */
[----:B-1----:R-:W-:Y:S01]  /*1b80*/  SHF.L.U32 R2, R15, 0x1f, RZ ;  /* 0x0000001f0f027819 */ /* 0x002fe200000006ff */
[----:B------:R-:W-:Y:S01]  /*1b90*/  UMOV UR18, 0x0 ;  /* 0x0000000000127882 */ /* 0x000fe20000000000 */
[----:B------:R-:W-:Y:S01]  /*1ba0*/  UMOV UR19, 0x10000000 ;  /* 0x1000000000137882 */ /* 0x000fe20000000000 */
[----:B------:R-:W-:Y:S01]  /*1bb0*/  UMOV UR10, UR34 ;  /* 0x00000022000a7c82 */ /* 0x000fe20008000000 */
[----:B------:R4:W1:Y:S01]  /*1bc0*/  SYNCS.PHASECHK.TRANS64.TRYWAIT P0, [UR8+0x28], R2 ;  /* 0x00002802ff0075a7 */ /* 0x0008620008001108 */
[----:B------:R-:W-:Y:S01]  /*1bd0*/  ULEA UR8, UR17, UR6, 0xd ;  /* 0x0000000611087291 */ /* 0x000fe2000f8e68ff */
[----:B------:R-:W-:Y:S01]  /*1be0*/  UMOV UR12, UR36 ;  /* 0x00000024000c7c82 */ /* 0x000fe20008000000 */
[----:B------:R-:W-:-:S02]  /*1bf0*/  UMOV UR9, UR33 ;  /* 0x0000002100097c82 */ /* 0x000fc40008000000 */
[----:B------:R-:W-:Y:S02]  /*1c00*/  UIADD3 UR32, UPT, UPT, UR8, 0x4300, URZ ;  /* 0x0000430008207890 */ /* 0x000fe4000fffe0ff */
[----:B------:R-:W-:Y:S01]  /*1c10*/  UIADD3 UR8, UPT, UPT, UR8, 0xe300, URZ ;  /* 0x0000e30008087890 */ /* 0x000fe2000fffe0ff */
[----:B------:R-:W-:Y:S01]  /*1c20*/  UMOV UR25, UR13 ;  /* 0x0000000d00197c82 */ /* 0x000fe20008000000 */
[----:B------:R-:W-:-:S05]  /*1c30*/  UMOV UR17, UR23 ;  /* 0x0000001700117c82 */ /* 0x000fca0008000000 */
[----:B------:R2:W-:Y:S02]  /*1c40*/  UTMALDG.3D.2CTA [UR32], [UR28], desc[UR18] ;  /* 0x000012201c0075b4 */ /* 0x0005e40008211000 */
[----:B------:R4:W-:Y:S01]  /*1c50*/  UTMALDG.3D.2CTA [UR8], [UR26], desc[UR18] ;  /* 0x000012081a0075b4 */ /* 0x0009e20008211000 */
[----:B--2---:R-:W-:Y:S01]  /*1c60*/  UIADD3 UR34, UPT, UPT, UR34, 0x40, URZ ;  /* 0x0000004022227890 */ /* 0x004fe2000fffe0ff */
[----:B------:R-:W-:Y:S11]  /*1c70*/  BRA.U UP2, `(.L_x_31) ;  /* 0xfffffffd02507547 */ /* 0x000ff6000b83ffff */
.L_x_25:
[----:B----4-:R-:W-:Y:S01]  /*1c80*/  ULEA UR8, UR23, UR6, 0x3 ;  /* 0x0000000617087291 */ /* 0x010fe2000f8e18ff */
[----:B-1----:R-:W-:Y:S01]  /*1c90*/  SHF.L.U32 R2, R15, 0x1f, RZ ;  /* 0x0000001f0f027819 */ /* 0x002fe200000006ff */
[----:B------:R-:W-:Y:S01]  /*1ca0*/  @!P1 SYNCS.ARRIVE.TRANS64.A1T0 RZ, [UR6+0x98], RZ ;  /* 0x000098ffffff99a7 */ /* 0x000fe20008100006 */
[----:B------:R-:W-:-:S06]  /*1cb0*/  UISETP.GT.AND UP0, UPT, UR7, UR5, UPT ;  /* 0x000000050700728c */ /* 0x000fcc000bf04270 */
[----:B--2---:R1:W2:Y:S03]  /*1cc0*/  SYNCS.PHASECHK.TRANS64.TRYWAIT P0, [UR8+0x28], R2 ;  /* 0x00002802ff0075a7 */ /* 0x0042a60008001108 */
[----:B------:R-:W-:Y:S05]  /*1cd0*/  BRA.U !UP0, `(.L_x_32) ;  /* 0x0000000108bc7547 */ /* 0x000fea000b800000 */
[----:B------:R-:W-:Y:S01]  /*1ce0*/  UIADD3 UR26, UPT, UPT, UR24, UR25, URZ ;  /* 0x00000019181a7290 */ /* 0x000fe2000fffe0ff */
[----:B------:R-:W-:-:S11]  /*1cf0*/  UMOV UR27, UR23 ;  /* 0x00000017001b7c82 */ /* 0x000fd60008000000 */
.L_x_38:
[----:B------:R-:W-:Y:S01]  /*1d00*/  ULEA UR17, UR27, UR6, 0x3 ;  /* 0x000000061b117291 */ /* 0x000fe2000f8e18ff */
[----:B--2---:R-:W-:Y:S01]  /*1d10*/  @P5 MOV R3, 0x8000 ;  /* 0x0000800000035802 */ /* 0x004fe20000000f00 */
[----:B-12---:R-:W-:Y:S10]  /*1d20*/  @P0 BRA `(.L_x_33) ;  /* 0x00000000000c0947 */ /* 0x006ff40003800000 */
[----:B------:R-:W-:-:S04]  /*1d30*/  SHF.L.U32 R5, R15, 0x1f, RZ ;  /* 0x0000001f0f057819 */ /* 0x000fc800000006ff */
[----:B------:R-:W2:Y:S02]  /*1d40*/  SYNCS.PHASECHK.TRANS64.TRYWAIT P0, [UR17+0x28], R5 ;  /* 0x00002805ff0075a7 */ /* 0x000ea40008001111 */
[----:B--2---:R-:W-:Y:S05]  /*1d50*/  @!P0 BRA `(.L_x_34) ;  /* 0x0000006c00048947 */ /* 0x004fea0003800000 */
.L_x_33:
[----:B------:R2:W-:Y:S01]  /*1d60*/  @P5 SYNCS.ARRIVE.TRANS64 RZ, [UR17], R3 ;  /* 0x00000003ffff59a7 */ /* 0x0005e20008000011 */
[----:B------:R-:W-:-:S04]  /*1d70*/  ULOP3.LUT UR8, UR22, 0x2, URZ, 0xfc, !UPT ;  /* 0x0000000216087892 */ /* 0x000fc8000f8efcff */
[----:B------:R-:W-:-:S09]  /*1d80*/  UISETP.NE.AND UP0, UPT, UR8, 0x2, UPT ;  /* 0x000000020800788c */ /* 0x000fd2000bf05270 */
[----:B------:R-:W-:Y:S05]  /*1d90*/  BRA.U UP0, `(.L_x_35) ;  /* 0x0000000100047547 */ /* 0x000fea000b800000 */
[----:B------:R-:W-:Y:S05]  /*1da0*/  BPT.TRAP 0x1 ;  /* 0x000000040000795c */ /* 0x000fea0000300000 */
.L_x_35:
[----:B------:R-:W-:Y:S04]  /*1db0*/  BSSY.RECONVERGENT B0, `(.L_x_36) ;  /* 0x0000003000007945 */ /* 0x000fe80003800200 */
[----:B------:R-:W-:Y:S05]  /*1dc0*/  @!P4 BRA `(.L_x_37) ;  /* 0x000000000004c947 */ /* 0x000fea0003800000 */
[----:B------:R-:W-:Y:S05]  /*1dd0*/  BPT.TRAP 0x1 ;  /* 0x000000040000795c */ /* 0x000fea0000300000 */
.L_x_37:
[----:B------:R-:W-:Y:S05]  /*1de0*/  BSYNC.RECONVERGENT B0 ;  /* 0x0000000000007941 */ /* 0x000fea0003800200 */
.L_x_36:
[----:B------:R-:W-:Y:S02]  /*1df0*/  UIADD3 UR23, UPT, UPT, UR27, 0x1, URZ ;  /* 0x000000011b177890 */ /* 0x000fe4000fffe0ff */
[----:B------:R-:W-:Y:S02]  /*1e00*/  UIADD3 UR32, UP1, UPT, UR14, 0x80, URZ ;  /* 0x000000800e207890 */ /* 0x000fe4000ff3e0ff */
[----:B------:R-:W-:Y:S02]  /*1e10*/  UISETP.NE.AND UP0, UPT, UR23, 0x5, UPT ;  /* 0x000000051700788c */ /* 0x000fe4000bf05270 */
[----:B------:R-:W-:Y:S02]  /*1e20*/  USHF.L.U32 UR18, UR25, 0x6, URZ ;  /* 0x0000000619127899 */ /* 0x000fe400080006ff */
[----:B------:R-:W-:Y:S02]  /*1e30*/  USEL UR9, URZ, 0x1, UP0 ;  /* 0x00000001ff097887 */ /* 0x000fe40008000000 */
[----:B------:R-:W-:-:S02]  /*1e40*/  USEL UR23, UR23, URZ, UP0 ;  /* 0x000000ff17177287 */ /* 0x000fc40008000000 */
[----:B------:R-:W-:Y:S02]  /*1e50*/  UIADD3 UR30, UP0, UPT, UR14, 0x180, URZ ;  /* 0x000001800e1e7890 */ /* 0x000fe4000ff1e0ff */
[----:B------:R-:W-:Y:S01]  /*1e60*/  ULEA UR8, UR23, UR6, 0x3 ;  /* 0x0000000617087291 */ /* 0x000fe2000f8e18ff */
[----:B------:R-:W-:Y:S01]  /*1e70*/  LOP3.LUT R15, R15, UR9, RZ, 0x3c, !PT ;  /* 0x000000090f0f7c12 */ /* 0x000fe2000f8e3cff */
[----:B------:R-:W-:Y:S02]  /*1e80*/  ULOP3.LUT UR17, UR17, 0xfefffff8, URZ, 0xc0, !UPT ;  /* 0xfefffff811117892 */ /* 0x000fe4000f8ec0ff */
[----:B------:R-:W-:Y:S01]  /*1e90*/  UIADD3.X UR33, UPT, UPT, URZ, UR15, URZ, UP1, !UPT ;  /* 0x0000000fff217290 */ /* 0x000fe20008ffe4ff */
[----:B-1----:R-:W-:Y:S01]  /*1ea0*/  SHF.L.U32 R2, R15, 0x1f, RZ ;  /* 0x0000001f0f027819 */ /* 0x002fe200000006ff */
[----:B------:R-:W-:Y:S01]  /*1eb0*/  UIADD3.X UR31, UPT, UPT, URZ, UR15, URZ, UP0, !UPT ;  /* 0x0000000fff1f7290 */ /* 0x000fe200087fe4ff */
[----:B------:R-:W-:Y:S02]  /*1ec0*/  UMOV UR28, 0x0 ;  /* 0x00000000001c7882 */ /* 0x000fe40000000000 */
[----:B------:R4:W1:Y:S01]  /*1ed0*/  SYNCS.PHASECHK.TRANS64.TRYWAIT P0, [UR8+0x28], R2 ;  /* 0x00002802ff0075a7 */ /* 0x0008620008001108 */
[----:B------:R-:W-:Y:S01]  /*1ee0*/  ULEA UR8, UR27, UR6, 0xd ;  /* 0x000000061b087291 */ /* 0x000fe2000f8e68ff */
[----:B------:R-:W-:Y:S01]  /*1ef0*/  UMOV UR29, 0x10000000 ;  /* 0x10000000001d7882 */ /* 0x000fe20000000000 */
[----:B------:R-:W-:-:S02]  /*1f00*/  UMOV UR19, UR35 ;  /* 0x0000002300137c82 */ /* 0x000fc40008000000 */
[----:B------:R-:W-:Y:S02]  /*1f10*/  UIADD3 UR16, UPT, UPT, UR8, 0x4300, URZ ;  /* 0x0000430008107890 */ /* 0x000fe4000fffe0ff */
[----:B------:R-:W-:Y:S01]  /*1f20*/  UIADD3 UR8, UPT, UPT, UR8, 0xe300, URZ ;  /* 0x0000e30008087890 */ /* 0x000fe2000fffe0ff */
[----:B------:R-:W-:Y:S01]  /*1f30*/  UMOV UR20, UR36 ;  /* 0x0000002400147c82 */ /* 0x000fe20008000000 */
[----:B------:R-:W-:Y:S01]  /*1f40*/  UMOV UR12, UR36 ;  /* 0x00000024000c7c82 */ /* 0x000fe20008000000 */
[----:B------:R-:W-:Y:S01]  /*1f50*/  UMOV UR9, UR17 ;  /* 0x0000001100097c82 */ /* 0x000fe20008000000 */
[----:B------:R-:W-:Y:S01]  /*1f60*/  UMOV UR10, UR18 ;  /* 0x00000012000a7c82 */ /* 0x000fe20008000000 */
[----:B------:R-:W-:Y:S02]  /*1f70*/  UIADD3 UR25, UPT, UPT, UR25, 0x1, URZ ;  /* 0x0000000119197890 */ /* 0x000fe4000fffe0ff */
[----:B------:R4:W-:Y:S01]  /*1f80*/  UTMALDG.3D.2CTA [UR16], [UR32], desc[UR28] ;  /* 0x00001c10200075b4 */ /* 0x0009e20008211000 */
[----:B------:R-:W-:Y:S01]  /*1f90*/  UMOV UR27, UR23 ;  /* 0x00000017001b7c82 */ /* 0x000fe20008000000 */
[----:B------:R-:W-:Y:S01]  /*1fa0*/  UISETP.NE.AND UP0, UPT, UR25, UR26, UPT ;  /* 0x0000001a1900728c */ /* 0x000fe2000bf05270 */
[----:B------:R4:W-:Y:S08]  /*1fb0*/  UTMALDG.3D.2CTA [UR8], [UR30], desc[UR28] ;  /* 0x00001c081e0075b4 */ /* 0x0009f00008211000 */
[----:B----4-:R-:W-:Y:S05]  /*1fc0*/  BRA.U UP0, `(.L_x_38) ;  /* 0xfffffffd004c7547 */ /* 0x010fea000b83ffff */
.L_x_32:
[----:B-1----:R-:W-:Y:S01]  /*1fd0*/  LEA R2, R14, UR6, 0x3 ;  /* 0x000000060e027c11 */ /* 0x002fe2000f8e18ff */
[----:B------:R-:W-:Y:S01]  /*1fe0*/  NOP ;  /* 0x0000000000007918 */ /* 0x000fe20000000000 */
[----:B--2---:R-:W-:Y:S02]  /*1ff0*/  SHF.L.U32 R3, R12, 0x1f, RZ ;  /* 0x0000001f0c037819 */ /* 0x004fe400000006ff */
[----:B------:R-:W-:Y:S02]  /*2000*/  LEA R4, R14, UR6, 0x4 ;  /* 0x000000060e047c11 */ /* 0x000fe4000f8e20ff */
[----:B------:R-:W1:Y:S02]  /*2010*/  SYNCS.PHASECHK.TRANS64.TRYWAIT P0, [R2+URZ+0xa0], R3 ;  /* 0x0000a003020075a7 */ /* 0x000e6400080011ff */
[----:B-1----:R-:W-:Y:S05]  /*2020*/  @!P0 BRA `(.L_x_39) ;  /* 0x0000006800688947 */ /* 0x002fea0003800000 */
.L_x_153:
[----:B------:R-:W2:Y:S01]  /*2030*/  LDS.128 R4, [R4+0x130] ;  /* 0x0001300004047984 */ /* 0x000ea20000000c00 */
[----:B------:R-:W-:Y:S01]  /*2040*/  ISETP.GE.AND P0, PT, R26, 0x1, PT ;  /* 0x000000011a00780c */ /* 0x000fe20003f06270 */
[----:B-1----:R-:W-:Y:S01]  /*2050*/  VIADD R2, R2, 0xb0 ;  /* 0x000000b002027836 */ /* 0x002fe20000000000 */
[----:B------:R-:W-:Y:S01]  /*2060*/  @!PT LDS RZ, [RZ] ;  /* 0x00000000fffff984 */ /* 0x000fe20000000800 */
[----:B------:R-:W-:Y:S01]  /*2070*/  @!PT LDS RZ, [RZ] ;  /* 0x00000000fffff984 */ /* 0x000fe20000000800 */
[----:B------:R-:W-:Y:S01]  /*2080*/  @!PT LDS RZ, [RZ] ;  /* 0x00000000fffff984 */ /* 0x000fe20000000800 */
[----:B------:R-:W-:Y:S01]  /*2090*/  @!PT LDS RZ, [RZ] ;  /* 0x00000000fffff984 */ /* 0x000fe20000000800 */
[----:B------:R1:W-:Y:S06]  /*20a0*/  MEMBAR.ALL.CTA ;  /* 0x0000000000007992 */ /* 0x0003ec0000008000 */
[----:B-1----:R-:W1:Y:S01]  /*20b0*/  FENCE.VIEW.ASYNC.S ;  /* 0x00000000000073c6 */ /* 0x002e620000000000 */
[----:B------:R-:W-:-:S04]  /*20c0*/  PRMT R2, RZ, 0x654, R2 ;  /* 0x00000654ff027816 */ /* 0x000fc80000000002 */
[----:B-1----:R1:W-:Y:S01]  /*20d0*/  SYNCS.ARRIVE.TRANS64.RED.A1T0 RZ, [R2+URZ], RZ ;  /* 0x000000ff02ff79a7 */ /* 0x0023e200081004ff */
[----:B--2---:R-:W-:-:S13]  /*20e0*/  LOP3.LUT P2, RZ, R6, 0x1, RZ, 0xc0, !PT ;  /* 0x0000000106ff7812 */ /* 0x004fda000784c0ff */
[----:B------:R-:W-:Y:S01]  /*20f0*/  @P2 SHF.R.U32.HI R3, RZ, 0x10, R5 ;  /* 0x00000010ff032819 */ /* 0x000fe20000011605 */
[----:B------:R-:W-:Y:S01]  /*2100*/  VOTEU.ANY UP0, P2 ;  /* 0x0000000000ff7886 */ /* 0x000fe20001000100 */
[----:B------:R-:W-:Y:S02]  /*2110*/  @P2 MOV R13, R4 ;  /* 0x00000004000d2202 */ /* 0x000fe40000000f00 */
[----:B------:R-:W-:Y:S02]  /*2120*/  @P2 R2UR.BROADCAST UR8, R3 ;  /* 0x00000000030822ca */ /* 0x000fe400008e0000 */
[----:B------:R-:W-:-:S11]  /*2130*/  @P2 LOP3.LUT R11, R5, 0xffff, RZ, 0xc0, !PT ;  /* 0x0000ffff050b2812 */ /* 0x000fd600078ec0ff */
[----:B------:R-:W-:Y:S01]  /*2140*/  @UP0 UMOV UR36, UR8 ;  /* 0x0000000800240c82 */ /* 0x000fe20008000000 */
[----:B-1----:R-:W-:Y:S05]  /*2150*/  @!P0 BRA `(.L_x_40) ;  /* 0x0000000000b88947 */ /* 0x002fea0003800000 */
[----:B------:R-:W3:Y:S01]  /*2160*/  LDC.64 R4, c[0x0][0xb18] ;  /* 0x0002c600ff047b82 */ /* 0x000ee20000000a00 */
[----:B------:R-:W-:-:S07]  /*2170*/  ISETP.NE.AND P3, PT, R26, 0x1, PT ;  /* 0x000000011a00780c */ /* 0x000fce0003f65270 */
[----:B------:R-:W1:Y:S08]  /*2180*/  LDC.64 R6, c[0x0][0xb10] ;  /* 0x0002c400ff067b82 */ /* 0x000e700000000a00 */
[----:B------:R-:W2:Y:S08]  /*2190*/  LDC R17, c[0x0][0xb20] ;  /* 0x0002c800ff117b82 */ /* 0x000eb00000000800 */
[----:B------:R-:W4:Y:S01]  /*21a0*/  LDC R18, c[0x0][0xb0c] ;  /* 0x0002c300ff127b82 */ /* 0x000f220000000800 */
[----:B---3--:R-:W-:Y:S01]  /*21b0*/  IMAD.HI.U32 R22, R0, R5, RZ ;  /* 0x0000000500167227 */ /* 0x008fe200078e00ff */
[----:B------:R-:W-:-:S06]  /*21c0*/  ISETP.NE.AND P0, PT, R4, 0x1, PT ;  /* 0x000000010400780c */ /* 0x000fcc0003f05270 */
[----:B------:R-:W3:Y:S01]  /*21d0*/  LDC.64 R2, c[0x0][0xb28] ;  /* 0x0002ca00ff027b82 */ /* 0x000ee20000000a00 */
[----:B-1----:R-:W-:-:S04]  /*21e0*/  IMAD.HI.U32 R20, R9, R6, RZ ;  /* 0x0000000609147227 */ /* 0x002fc800078e00ff */
[----:B------:R-:W-:Y:S01]  /*21f0*/  IMAD.HI.U32 R24, R13, R6, RZ ;  /* 0x000000060d187227 */ /* 0x000fe200078e00ff */
[----:B------:R-:W-:Y:S02]  /*2200*/  SHF.R.U32.HI R20, RZ, R7, R20 ;  /* 0x00000007ff147219 */ /* 0x000fe40000011614 */
[----:B--2---:R-:W-:Y:S01]  /*2210*/  SHF.R.U32.HI R19, RZ, R17, R22 ;  /* 0x00000011ff137219 */ /* 0x004fe20000011616 */
[----:B------:R-:W-:Y:S01]  /*2220*/  IMAD.HI.U32 R22, R11, R5, RZ ;  /* 0x000000050b167227 */ /* 0x000fe200078e00ff */
[----:B------:R-:W-:Y:S02]  /*2230*/  SHF.R.U32.HI R24, RZ, R7, R24 ;  /* 0x00000007ff187219 */ /* 0x000fe40000011618 */
[----:B------:R-:W-:Y:S02]  /*2240*/  SEL R19, R0, R19, !P0 ;  /* 0x0000001300137207 */ /* 0x000fe40004000000 */
[----:B------:R-:W-:Y:S02]  /*2250*/  SHF.R.U32.HI R22, RZ, R17, R22 ;  /* 0x00000011ff167219 */ /* 0x000fe40000011616 */
[----:B----4-:R-:W-:-:S02]  /*2260*/  ISETP.NE.AND P1, PT, R18, 0x1, PT ;  /* 0x000000011200780c */ /* 0x010fc40003f25270 */
[----:B------:R-:W-:Y:S02]  /*2270*/  SEL R5, R11, R22, !P0 ;  /* 0x000000160b057207 */ /* 0x000fe40004000000 */
[----:B------:R-:W-:Y:S02]  /*2280*/  SEL R21, R9, R20, !P1 ;  /* 0x0000001409157207 */ /* 0x000fe40004800000 */
[----:B------:R-:W-:Y:S01]  /*2290*/  SEL R7, R13, R24, !P1 ;  /* 0x000000180d077207 */ /* 0x000fe20004800000 */
[----:B---3--:R-:W-:Y:S01]  /*22a0*/  IMAD.HI.U32 R20, R19, R2, RZ ;  /* 0x0000000213147227 */ /* 0x008fe200078e00ff */
[----:B------:R-:W-:-:S03]  /*22b0*/  IADD3 R17, PT, PT, -R5, RZ, RZ ;  /* 0x000000ff05117210 */ /* 0x000fc60007ffe1ff */
        /* <DEDUP_REMOVED lines=11> */
[----:B------:R-:W-:-:S04]  /*2370*/  @!P0 IMAD.HI.U32 R20, R7, R2, RZ ;  /* 0x0000000207148227 */ /* 0x000fc800078e00ff */
[----:B------:R-:W-:Y:S01]  /*2380*/  IMAD.MOV R2, RZ, RZ, -R6 ;  /* 0x000000ffff027224 */ /* 0x000fe200078e0a06 */
[----:B------:R-:W-:-:S03]  /*2390*/  @!P0 SHF.R.U32.HI R20, RZ, R3, R20 ;  /* 0x00000003ff148219 */ /* 0x000fc60000011614 */
[----:B------:R-:W-:Y:S01]  /*23a0*/  IMAD R2, R26, R2, R5 ;  /* 0x000000021a027224 */ /* 0x000fe200078e0205 */
        /* <DEDUP_REMOVED lines=9> */
.L_x_40:
[----:B------:R-:W1:Y:S02]  /*2440*/  LDCU UR8, c[0x0][0xb30] ;  /* 0x00016600ff0877ac */ /* 0x000e640008000800 */
[----:B-1----:R-:W-:-:S09]  /*2450*/  UISETP.NE.AND UP0, UPT, UR8, 0x1, UPT ;  /* 0x000000010800788c */ /* 0x002fd2000bf05270 */
[----:B------:R-:W-:Y:S05]  /*2460*/  BRA.U UP0, `(.L_x_41) ;  /* 0x0000000100407547 */ /* 0x000fea000b800000 */
[----:B------:R-:W1:Y:S08]  /*2470*/  LDC.64 R4, c[0x0][0xb10] ;  /* 0x0002c400ff047b82 */ /* 0x000e700000000a00 */
[----:B------:R-:W2:Y:S08]  /*2480*/  LDC.64 R2, c[0x0][0xb18] ;  /* 0x0002c600ff027b82 */ /* 0x000eb00000000a00 */
[----:B------:R-:W4:Y:S08]  /*2490*/  LDC R6, c[0x0][0xb20] ;  /* 0x0002c800ff067b82 */ /* 0x000f300000000800 */
[----:B------:R-:W3:Y:S01]  /*24a0*/  LDC R18, c[0x0][0xb0c] ;  /* 0x0002c300ff127b82 */ /* 0x000ee20000000800 */
[----:B-1----:R-:W-:-:S05]  /*24b0*/  IMAD.HI.U32 R4, R13, R4, RZ ;  /* 0x000000040d047227 */ /* 0x002fca00078e00ff */
[----:B------:R-:W-:Y:S01]  /*24c0*/  SHF.R.U32.HI R4, RZ, R5, R4 ;  /* 0x00000005ff047219 */ /* 0x000fe20000011604 */
[----:B--2---:R-:W-:Y:S01]  /*24d0*/  IMAD.HI.U32 R3, R11, R3, RZ ;  /* 0x000000030b037227 */ /* 0x004fe200078e00ff */
[----:B------:R-:W-:-:S04]  /*24e0*/  ISETP.NE.AND P0, PT, R2, 0x1, PT ;  /* 0x000000010200780c */ /* 0x000fc80003f05270 */
[----:B----4-:R-:W-:-:S04]  /*24f0*/  SHF.R.U32.HI R6, RZ, R6, R3 ;  /* 0x00000006ff067219 */ /* 0x010fc80000011603 */
[----:B------:R-:W-:Y:S02]  /*2500*/  SEL R3, R11, R6, !P0 ;  /* 0x000000060b037207 */ /* 0x000fe40004000000 */
[----:B---3--:R-:W-:-:S04]  /*2510*/  ISETP.NE.AND P1, PT, R18, 0x1, PT ;  /* 0x000000011200780c */ /* 0x008fc80003f25270 */
[----:B------:R-:W-:-:S05]  /*2520*/  SEL R4, R13, R4, !P1 ;  /* 0x000000040d047207 */ /* 0x000fca0004800000 */
[----:B------:R-:W-:Y:S02]  /*2530*/  IMAD.IADD R5, R3, 0x1, -R4 ;  /* 0x0000000103057824 */ /* 0x000fe400078e0a04 */
[----:B------:R-:W-:Y:S02]  /*2540*/  IMAD.IADD R3, R4, 0x1, -R3 ;  /* 0x0000000104037824 */ /* 0x000fe400078e0a03 */
[----:B------:R-:W-:Y:S02]  /*2550*/  IMAD R13, R5, R18, R13 ;  /* 0x00000012050d7224 */ /* 0x000fe400078e020d */
[----:B------:R-:W-:-:S07]  /*2560*/  IMAD R11, R3, R2, R11 ;  /* 0x00000002030b7224 */ /* 0x000fce00078e020b */
.L_x_41:
[----:B------:R-:W-:Y:S01]  /*2570*/  VIADD R14, R14, 0x1 ;  /* 0x000000010e0e7836 */ /* 0x000fe20000000000 */
[----:B------:R-:W-:Y:S01]  /*2580*/  PLOP3.LUT P1, PT, PT, PT, PT, 0x80, 0x8 ;  /* 0x000000000008781c */ /* 0x000fe20003f2f070 */
[----:B------:R-:W-:Y:S02]  /*2590*/  IMAD.IADD R21, R13, 0x1, R60 ;  /* 0x000000010d157824 */ /* 0x000fe400078e023c */
[----:B------:R-:W-:Y:S01]  /*25a0*/  IMAD.IADD R20, R11, 0x1, R58 ;  /* 0x000000010b147824 */ /* 0x000fe200078e023a */
[----:B------:R-:W-:-:S04]  /*25b0*/  ISETP.NE.AND P0, PT, R14, 0x2, PT ;  /* 0x000000020e00780c */ /* 0x000fc80003f05270 */
[----:B------:R-:W-:Y:S02]  /*25c0*/  SEL R3, RZ, 0x1, P0 ;  /* 0x00000001ff037807 */ /* 0x000fe40000000000 */
[----:B------:R-:W-:Y:S02]  /*25d0*/  SEL R14, R14, RZ, P0 ;  /* 0x000000ff0e0e7207 */ /* 0x000fe40000000000 */
[----:B------:R-:W-:Y:S01]  /*25e0*/  LOP3.LUT R12, R12, R3, RZ, 0x3c, !PT ;  /* 0x000000030c0c7212 */ /* 0x000fe200078e3cff */
[----:B------:R-:W-:Y:S06]  /*25f0*/  @P2 BRA `(.L_x_42) ;  /* 0xfffffff000642947 */ /* 0x000fec000383ffff */
[----:B------:R-:W-:Y:S01]  /*2600*/  UIADD3 UR6, UPT, UPT, UR6, 0x28, URZ ;  /* 0x0000002806067890 */ /* 0x000fe2000fffe0ff */
[----:B------:R-:W-:-:S03]  /*2610*/  SHF.L.U32 R3, R15, 0x1f, RZ ;  /* 0x0000001f0f037819 */ /* 0x000fc600000006ff */
[----:B------:R-:W-:-:S09]  /*2620*/  ULEA UR4, UR23, UR6, 0x3 ;  /* 0x0000000617047291 */ /* 0x000fd2000f8e18ff */
[----:B------:R-:W1:Y:S02]  /*2630*/  SYNCS.PHASECHK.TRANS64.TRYWAIT P0, [UR4], R3 ;  /* 0x00000003ff0075a7 */ /* 0x000e640008001104 */
[----:B-1----:R-:W-:Y:S05]  /*2640*/  @!P0 BRA `(.L_x_43) ;  /* 0x0000006000f48947 */ /* 0x002fea0003800000 */
.L_x_155:
[----:B------:R-:W-:-:S04]  /*2650*/  UIADD3 UR5, UPT, UPT, UR23, 0x1, URZ ;  /* 0x0000000117057890 */ /* 0x000fc8000fffe0ff */
[----:B------:R-:W-:-:S04]  /*2660*/  UISETP.NE.AND UP0, UPT, UR5, 0x5, UPT ;  /* 0x000000050500788c */ /* 0x000fc8000bf05270 */
[----:B------:R-:W-:Y:S02]  /*2670*/  USEL UR7, URZ, 0x1, UP0 ;  /* 0x00000001ff077887 */ /* 0x000fe40008000000 */
[----:B------:R-:W-:-:S04]  /*2680*/  USEL UR5, UR5, URZ, UP0 ;  /* 0x000000ff05057287 */ /* 0x000fc80008000000 */
[----:B------:R-:W-:Y:S01]  /*2690*/  ULEA UR4, UR5, UR6, 0x3 ;  /* 0x0000000605047291 */ /* 0x000fe2000f8e18ff */
[----:B------:R-:W-:-:S04]  /*26a0*/  LOP3.LUT R2, R15, UR7, RZ, 0x3c, !PT ;  /* 0x000000070f027c12 */ /* 0x000fc8000f8e3cff */
[----:B-1----:R-:W-:-:S04]  /*26b0*/  SHF.L.U32 R3, R2, 0x1f, RZ ;  /* 0x0000001f02037819 */ /* 0x002fc800000006ff */
[----:B------:R-:W1:Y:S02]  /*26c0*/  SYNCS.PHASECHK.TRANS64.TRYWAIT P0, [UR4], R3 ;  /* 0x00000003ff0075a7 */ /* 0x000e640008001104 */
[----:B-1----:R-:W-:Y:S05]  /*26d0*/  @!P0 BRA `(.L_x_44) ;  /* 0x0000006000e88947 */ /* 0x002fea0003800000 */
.L_x_157:
        /* <DEDUP_REMOVED lines=9> */
.L_x_159:
        /* <DEDUP_REMOVED lines=9> */
.L_x_161:
[----:B------:R-:W-:-:S04]  /*2800*/  UIADD3 UR5, UPT, UPT, UR5, 0x1, URZ ;  /* 0x0000000105057890 */ /* 0x000fc8000fffe0ff */
[----:B------:R-:W-:-:S04]  /*2810*/  UISETP.NE.AND UP0, UPT, UR5, 0x5, UPT ;  /* 0x000000050500788c */ /* 0x000fc8000bf05270 */
[----:B------:R-:W-:Y:S02]  /*2820*/  USEL UR4, URZ, 0x1, UP0 ;  /* 0x00000001ff047887 */ /* 0x000fe40008000000 */
[----:B------:R-:W-:-:S04]  /*2830*/  USEL UR5, UR5, URZ, UP0 ;  /* 0x000000ff05057287 */ /* 0x000fc80008000000 */
[----:B------:R-:W-:Y:S01]  /*2840*/  ULEA UR5, UR5, UR6, 0x3 ;  /* 0x0000000605057291 */ /* 0x000fe2000f8e18ff */
[----:B-1----:R-:W-:-:S04]  /*2850*/  LOP3.LUT R3, R2, UR4, RZ, 0x3c, !PT ;  /* 0x0000000402037c12 */ /* 0x002fc8000f8e3cff */
[----:B------:R-:W-:Y:S01]  /*2860*/  SHF.L.U32 R3, R3, 0x1f, RZ ;  /* 0x0000001f03037819 */ /* 0x000fe200000006ff */
[----:B---3--:R-:W-:-:S07]  /*2870*/  IMAD.U32 R0, RZ, RZ, UR5 ;  /* 0x00000005ff007e24 */ /* 0x008fce000f8e00ff */
.L_x_47:
[----:B-1----:R1:W2:Y:S02]  /*2880*/  SYNCS.PHASECHK.TRANS64.TRYWAIT P0, [R0+URZ], R3 ;  /* 0x00000003000075a7 */ /* 0x0022a400080011ff */
[----:B--2---:R-:W-:Y:S05]  /*2890*/  @!P0 NANOSLEEP.SYNCS 0x989680 ;  /* 0x009896800000895d */ /* 0x004fea0003900000 */
[----:B------:R-:W2:Y:S02]  /*28a0*/  @!P0 SYNCS.PHASECHK.TRANS64 P0, [R0+URZ], R3 ;  /* 0x00000003000085a7 */ /* 0x000ea400080010ff */
[----:B--2---:R-:W-:Y:S05]  /*28b0*/  @P0 EXIT ;  /* 0x000000000000094d */ /* 0x004fea0003800000 */
[----:B------:R-:W-:Y:S05]  /*28c0*/  BRA `(.L_x_47) ;  /* 0xfffffffc00ec7947 */ /* 0x000fea000383ffff */
.L_x_22:
[----:B------:R-:W-:-:S04]  /*28d0*/  UISETP.NE.AND UP1, UPT, UR37, URZ, UPT ;  /* 0x000000ff2500728c */ /* 0x000fc8000bf25270 */
[----:B------:R-:W-:-:S09]  /*28e0*/  UISETP.NE.OR UP1, UPT, UR10, 0x1, UP1 ;  /* 0x000000010a00788c */ /* 0x000fd20008f25670 */
[----:B------:R-:W-:Y:S05]  /*28f0*/  BRA.U UP1, `(.L_x_48) ;  /* 0x00000005014c7547 */ /* 0x000fea000b800000 */
[----:B------:R-:W-:Y:S01]  /*2900*/  HFMA2 R11, -RZ, RZ, 0, 0 ;  /* 0x00000000ff0b7431 */ /* 0x000fe200000001ff */
[----:B------:R-:W-:Y:S01]  /*2910*/  ISETP.GE.U32.AND P2, PT, R10, 0x2, PT ;  /* 0x000000020a00780c */ /* 0x000fe20003f46070 */
[----:B------:R-:W-:Y:S01]  /*2920*/  IMAD.MOV.U32 R12, RZ, RZ, 0x1 ;  /* 0x00000001ff0c7424 */ /* 0x000fe200078e00ff */
[----:B------:R-:W-:Y:S01]  /*2930*/  CS2R R8, SRZ ;  /* 0x0000000000087805 */ /* 0x000fe2000001ff00 */
[----:B------:R-:W-:Y:S01]  /*2940*/  IMAD.MOV.U32 R3, RZ, RZ, RZ ;  /* 0x000000ffff037224 */ /* 0x000fe200078e00ff */
[----:B------:R-:W-:Y:S01]  /*2950*/  UMOV UR4, 0x400 ;  /* 0x0000040000047882 */ /* 0x000fe20000000000 */
[----:B------:R-:W-:Y:S01]  /*2960*/  UMOV UR6, URZ ;  /* 0x000000ff00067c82 */ /* 0x000fe20008000000 */
[----:B------:R-:W-:-:S12]  /*2970*/  ULEA UR37, UR37, UR4, 0x18 ;  /* 0x0000000425257291 */ /* 0x000fd8000f8ec0ff */
.L_x_52:
[----:B------:R-:W-:Y:S02]  /*2980*/  LEA R0, R3, UR37, 0x3 ;  /* 0x0000002503007c11 */ /* 0x000fe4000f8e18ff */
[----:B------:R-:W-:-:S03]  /*2990*/  SHF.L.U32 R5, R8, 0x1f, RZ ;  /* 0x0000001f08057819 */ /* 0x000fc600000006ff */
[----:B------:R-:W-:Y:S01]  /*29a0*/  VIADD R4, R0, 0x110 ;  /* 0x0000011000047836 */ /* 0x000fe20000000000 */
[----:B------:R-:W1:Y:S02]  /*29b0*/  SYNCS.PHASECHK.TRANS64.TRYWAIT P0, [R0+URZ+0x100], R5 ;  /* 0x00010005000075a7 */ /* 0x000e6400080011ff */
[----:B-1----:R-:W-:Y:S05]  /*29c0*/  @!P0 BRA `(.L_x_49) ;  /* 0x0000006000748947 */ /* 0x002fea0003800000 */
.L_x_162:
[----:B------:R-:W-:Y:S01]  /*29d0*/  ULEA UR5, UR6, UR37, 0x3 ;  /* 0x0000002506057291 */ /* 0x000fe2000f8e18ff */
[----:B------:R-:W-:Y:S01]  /*29e0*/  PRMT R4, RZ, 0x654, R4 ;  /* 0x00000654ff047816 */ /* 0x000fe20000000004 */
[----:B-1----:R-:W-:Y:S01]  /*29f0*/  @!P2 IMAD.MOV.U32 R5, RZ, RZ, 0x10 ;  /* 0x00000010ff05a424 */ /* 0x002fe200078e00ff */
[----:B------:R-:W-:Y:S01]  /*2a00*/  SHF.L.U32 R7, R12, 0x1f, RZ ;  /* 0x0000001f0c077819 */ /* 0x000fe200000006ff */
[----:B------:R-:W-:Y:S01]  /*2a10*/  UIADD3 UR4, UPT, UPT, UR5, 0xa0, URZ ;  /* 0x000000a005047890 */ /* 0x000fe2000fffe0ff */
[----:B------:R1:W-:Y:S05]  /*2a20*/  SYNCS.ARRIVE.TRANS64.RED.A1T0 RZ, [R4+URZ], RZ ;  /* 0x000000ff04ff79a7 */ /* 0x0003ea00081004ff */
[----:B------:R-:W-:Y:S01]  /*2a30*/  IMAD.U32 R13, RZ, RZ, UR4 ;  /* 0x00000004ff0d7e24 */ /* 0x000fe2000f8e00ff */
[----:B------:R-:W2:Y:S04]  /*2a40*/  SYNCS.PHASECHK.TRANS64.TRYWAIT P0, [UR5+0xb0], R7 ;  /* 0x0000b007ff0075a7 */ /* 0x000ea80008001105 */
[----:B------:R-:W-:Y:S01]  /*2a50*/  PRMT R13, R10, 0x654, R13 ;  /* 0x000006540a0d7816 */ /* 0x000fe2000000000d */
[----:B-12---:R-:W-:Y:S06]  /*2a60*/  @!P0 BRA `(.L_x_50) ;  /* 0x0000006000608947 */ /* 0x006fec0003800000 */
.L_x_164:
[----:B------:R-:W-:Y:S01]  /*2a70*/  ULEA UR4, UR6, UR37, 0x4 ;  /* 0x0000002506047291 */ /* 0x000fe2000f8e20ff */
[----:B------:R-:W-:Y:S01]  /*2a80*/  SEL R2, R13, R2, !P2 ;  /* 0x000000020d027207 */ /* 0x000fe20005000000 */
[----:B------:R-:W-:Y:S01]  /*2a90*/  UIADD3 UR5, UPT, UPT, UR5, 0xa0, URZ ;  /* 0x000000a005057890 */ /* 0x000fe2000fffe0ff */
[----:B-1----:R-:W-:Y:S01]  /*2aa0*/  LEA R0, R11, UR37, 0x3 ;  /* 0x000000250b007c11 */ /* 0x002fe2000f8e18ff */
[----:B------:R-:W-:Y:S01]  /*2ab0*/  UIADD3 UR4, UPT, UPT, UR4, 0x130, URZ ;  /* 0x0000013004047890 */ /* 0x000fe2000fffe0ff */
[----:B------:R1:W-:Y:S01]  /*2ac0*/  @!P2 SYNCS.ARRIVE.TRANS64.RED RZ, [R2+URZ], R5 ;  /* 0x0000000502ffa9a7 */ /* 0x0003e200080004ff */
[----:B------:R-:W-:Y:S01]  /*2ad0*/  UIADD3 UR6, UPT, UPT, UR6, 0x1, URZ ;  /* 0x0000000106067890 */ /* 0x000fe2000fffe0ff */
[----:B------:R-:W-:-:S03]  /*2ae0*/  VIADD R3, R3, 0x1 ;  /* 0x0000000103037836 */ /* 0x000fc60000000000 */
[----:B------:R-:W-:Y:S02]  /*2af0*/  UISETP.NE.AND UP0, UPT, UR6, 0x2, UPT ;  /* 0x000000020600788c */ /* 0x000fe4000bf05270 */
[----:B------:R-:W-:Y:S01]  /*2b00*/  ISETP.NE.AND P0, PT, R3, 0x2, PT ;  /* 0x000000020300780c */ /* 0x000fe20003f05270 */
[----:B------:R-:W-:Y:S06]  /*2b10*/  UGETNEXTWORKID.BROADCAST [UR4], [UR5] ;  /* 0x00000000040073ca */ /* 0x000fec0008000100 */
[----:B------:R-:W-:Y:S02]  /*2b20*/  USEL UR4, URZ, 0x1, UP0 ;  /* 0x00000001ff047887 */ /* 0x000fe40008000000 */
[----:B------:R-:W-:-:S04]  /*2b30*/  USEL UR6, UR6, URZ, UP0 ;  /* 0x000000ff06067287 */ /* 0x000fc80008000000 */
[----:B------:R-:W-:Y:S02]  /*2b40*/  LOP3.LUT R12, R12, UR4, RZ, 0x3c, !PT ;  /* 0x000000040c0c7c12 */ /* 0x000fe4000f8e3cff */
[----:B-1----:R-:W-:-:S04]  /*2b50*/  SHF.L.U32 R5, R9, 0x1f, RZ ;  /* 0x0000001f09057819 */ /* 0x002fc800000006ff */
[----:B------:R-:W1:Y:S02]  /*2b60*/  SYNCS.PHASECHK.TRANS64.TRYWAIT P1, [R0+URZ+0xa0], R5 ;  /* 0x0000a005000075a7 */ /* 0x000e6400080211ff */
[----:B-1----:R-:W-:Y:S05]  /*2b70*/  @!P1 BRA `(.L_x_51) ;  /* 0x0000006000349947 */ /* 0x002fea0003800000 */
.L_x_165:
[----:B------:R-:W-:Y:S01]  /*2b80*/  LEA R4, R11, UR37, 0x4 ;  /* 0x000000250b047c11 */ /* 0x000fe2000f8e20ff */
[----:B-1----:R-:W-:Y:S01]  /*2b90*/  VIADD R0, R0, 0xb0 ;  /* 0x000000b000007836 */ /* 0x002fe20000000000 */
[----:B------:R-:W-:Y:S01]  /*2ba0*/  SEL R3, R3, RZ, P0 ;  /* 0x000000ff03037207 */ /* 0x000fe20000000000 */
[----:B------:R-:W-:-:S03]  /*2bb0*/  VIADD R11, R11, 0x1 ;  /* 0x000000010b0b7836 */ /* 0x000fc60000000000 */
[----:B------:R-:W1:Y:S01]  /*2bc0*/  LDS.128 R4, [R4+0x130] ;  /* 0x0001300004047984 */ /* 0x000e620000000c00 */
[----:B------:R-:W-:Y:S02]  /*2bd0*/  PRMT R0, RZ, 0x654, R0 ;  /* 0x00000654ff007816 */ /* 0x000fe40000000000 */
[C---:B------:R-:W-:Y:S01]  /*2be0*/  ISETP.NE.AND P1, PT, R11.reuse, 0x2, PT ;  /* 0x000000020b00780c */ /* 0x040fe20003f25270 */
[----:B------:R-:W-:Y:S01]  /*2bf0*/  @!PT LDS RZ, [RZ] ;  /* 0x00000000fffff984 */ /* 0x000fe20000000800 */
[----:B------:R-:W-:Y:S01]  /*2c00*/  @!PT LDS RZ, [RZ] ;  /* 0x00000000fffff984 */ /* 0x000fe20000000800 */
[----:B------:R-:W-:Y:S01]  /*2c10*/  @!PT LDS RZ, [RZ] ;  /* 0x00000000fffff984 */ /* 0x000fe20000000800 */
[----:B------:R-:W-:Y:S01]  /*2c20*/  @!PT LDS RZ, [RZ] ;  /* 0x00000000fffff984 */ /* 0x000fe20000000800 */
[----:B------:R2:W-:Y:S06]  /*2c30*/  MEMBAR.ALL.CTA ;  /* 0x0000000000007992 */ /* 0x0005ec0000008000 */
[----:B--2---:R-:W2:Y:S01]  /*2c40*/  FENCE.VIEW.ASYNC.S ;  /* 0x00000000000073c6 */ /* 0x004ea20000000000 */
[----:B------:R-:W-:Y:S01]  /*2c50*/  SEL R11, R11, RZ, P1 ;  /* 0x000000ff0b0b7207 */ /* 0x000fe20000800000 */
[----:B--2---:R2:W-:Y:S01]  /*2c60*/  SYNCS.ARRIVE.TRANS64.RED.A1T0 RZ, [R0+URZ], RZ ;  /* 0x000000ff00ff79a7 */ /* 0x0045e200081004ff */
[----:B-1----:R-:W-:-:S02]  /*2c70*/  LOP3.LUT P3, RZ, R6, 0x1, RZ, 0xc0, !PT ;  /* 0x0000000106ff7812 */ /* 0x002fc4000786c0ff */
[----:B------:R-:W-:-:S04]  /*2c80*/  SEL R5, RZ, 0x1, P0 ;  /* 0x00000001ff057807 */ /* 0x000fc80000000000 */
[----:B------:R-:W-:Y:S02]  /*2c90*/  LOP3.LUT R8, R8, R5, RZ, 0x3c, !PT ;  /* 0x0000000508087212 */ /* 0x000fe400078e3cff */
[----:B--2---:R-:W-:-:S04]  /*2ca0*/  SEL R0, RZ, 0x1, P1 ;  /* 0x00000001ff007807 */ /* 0x004fc80000800000 */
[----:B------:R-:W-:Y:S01]  /*2cb0*/  LOP3.LUT R9, R9, R0, RZ, 0x3c, !PT ;  /* 0x0000000009097212 */ /* 0x000fe200078e3cff */
[----:B------:R-:W-:Y:S06]  /*2cc0*/  @P3 BRA `(.L_x_52) ;  /* 0xfffffffc002c3947 */ /* 0x000fec000383ffff */
[----:B------:R-:W-:Y:S01]  /*2cd0*/  ULEA UR5, UR6, UR37, 0x3 ;  /* 0x0000002506057291 */ /* 0x000fe2000f8e18ff */
[----:B------:R-:W-:-:S08]  /*2ce0*/  SHF.L.U32 R3, R12, 0x1f, RZ ;  /* 0x0000001f0c037819 */ /* 0x000fd000000006ff */
[----:B------:R-:W1:Y:S02]  /*2cf0*/  SYNCS.PHASECHK.TRANS64 P0, [UR5+0xb0], R3 ;  /* 0x0000b003ff0075a7 */ /* 0x000e640008001005 */
[----:B-1----:R-:W-:Y:S05]  /*2d00*/  @P0 BRA `(.L_x_53) ;  /* 0x0000000000080947 */ /* 0x002fea0003800000 */
[----:B------:R-:W1:Y:S02]  /*2d10*/  SYNCS.PHASECHK.TRANS64.TRYWAIT P0, [UR5+0xb0], R3 ;  /* 0x0000b003ff0075a7 */ /* 0x000e640008001105 */
[----:B-1----:R-:W-:Y:S05]  /*2d20*/  @!P0 BRA `(.L_x_54) ;  /* 0x0000005c00dc8947 */ /* 0x002fea0003800000 */
.L_x_53:
[----:B------:R-:W-:-:S04]  /*2d30*/  UIADD3 UR4, UPT, UPT, UR6, 0x1, URZ ;  /* 0x0000000106047890 */ /* 0x000fc8000fffe0ff */
[----:B------:R-:W-:-:S04]  /*2d40*/  UISETP.NE.AND UP0, UPT, UR4, 0x2, UPT ;  /* 0x000000020400788c */ /* 0x000fc8000bf05270 */
[----:B------:R-:W-:Y:S02]  /*2d50*/  USEL UR7, URZ, 0x1, UP0 ;  /* 0x00000001ff077887 */ /* 0x000fe40008000000 */
[----:B------:R-:W-:-:S04]  /*2d60*/  USEL UR4, UR4, URZ, UP0 ;  /* 0x000000ff04047287 */ /* 0x000fc80008000000 */
[----:B------:R-:W-:Y:S01]  /*2d70*/  ULEA UR4, UR4, UR37, 0x3 ;  /* 0x0000002504047291 */ /* 0x000fe2000f8e18ff */
[----:B-1----:R-:W-:-:S04]  /*2d80*/  LOP3.LUT R3, R12, UR7, RZ, 0x3c, !PT ;  /* 0x000000070c037c12 */ /* 0x002fc8000f8e3cff */
[----:B------:R-:W-:-:S04]  /*2d90*/  SHF.L.U32 R0, R3, 0x1f, RZ ;  /* 0x0000001f03007819 */ /* 0x000fc800000006ff */
[----:B------:R-:W1:Y:S02]  /*2da0*/  SYNCS.PHASECHK.TRANS64 P0, [UR4+0xb0], R0 ;  /* 0x0000b000ff0075a7 */ /* 0x000e640008001004 */
[----:B-1----:R-:W-:Y:S05]  /*2db0*/  @P0 EXIT ;  /* 0x000000000000094d */ /* 0x002fea0003800000 */
[----:B------:R-:W-:Y:S02]  /*2dc0*/  SHF.L.U32 R3, R3, 0x1f, RZ ;  /* 0x0000001f03037819 */ /* 0x000fe400000006ff */
[----:B------:R-:W-:-:S07]  /*2dd0*/  MOV R0, UR4 ;  /* 0x0000000400007c02 */ /* 0x000fce0008000f00 */
.L_x_55:
[----:B-1----:R1:W2:Y:S02]  /*2de0*/  SYNCS.PHASECHK.TRANS64.TRYWAIT P0, [R0+URZ+0xb0], R3 ;  /* 0x0000b003000075a7 */ /* 0x0022a400080011ff */
[----:B--2---:R-:W-:Y:S05]  /*2df0*/  @!P0 NANOSLEEP.SYNCS 0x989680 ;  /* 0x009896800000895d */ /* 0x004fea0003900000 */
[----:B------:R-:W2:Y:S02]  /*2e00*/  @!P0 SYNCS.PHASECHK.TRANS64 P0, [R0+URZ+0xb0], R3 ;  /* 0x0000b003000085a7 */ /* 0x000ea400080010ff */
[----:B--2---:R-:W-:Y:S05]  /*2e10*/  @P0 EXIT ;  /* 0x000000000000094d */ /* 0x004fea0003800000 */
[----:B------:R-:W-:Y:S05]  /*2e20*/  BRA `(.L_x_55) ;  /* 0xfffffffc00ec7947 */ /* 0x000fea000383ffff */
.L_x_48:
[----:B------:R-:W-:Y:S05]  /*2e30*/  BRA.U UP4, `(.L_x_56) ;  /* 0x0000001104d87547 */ /* 0x000fea000b800000 */
[----:B------:R-:W-:Y:S01]  /*2e40*/  UMOV UR6, 0x40 ;  /* 0x0000004000067882 */ /* 0x000fe20000000000 */
[----:B------:R-:W-:Y:S01]  /*2e50*/  NOP ;  /* 0x0000000000007918 */ /* 0x000fe20000000000 */
[----:B------:R-:W-:Y:S01]  /*2e60*/  ULEA UR6, UR37, UR6, 0x18 ;  /* 0x0000000625067291 */ /* 0x000fe2000f8ec0ff */
[----:B------:R-:W-:Y:S02]  /*2e70*/  UMOV UR7, 0x400 ;  /* 0x0000040000077882 */ /* 0x000fe40000000000 */
[----:B------:R-:W-:-:S06]  /*2e80*/  ULEA UR37, UR37, UR7, 0x18 ;  /* 0x0000000725257291 */ /* 0x000fcc000f8ec0ff */
[----:B------:R-:W1:Y:S02]  /*2e90*/  LDS.U8 R2, [UR6+0x1c] ;  /* 0x00001c06ff027984 */ /* 0x000e640008000000 */
[----:B-1----:R-:W-:-:S13]  /*2ea0*/  ISETP.NE.AND P0, PT, R2, RZ, PT ;  /* 0x000000ff0200720c */ /* 0x002fda0003f05270 */
[----:B------:R-:W-:Y:S05]  /*2eb0*/  @P0 BRA `(.L_x_57) ;  /* 0x0000000400080947 */ /* 0x000fea0003800000 */
[----:B------:R-:W-:Y:S02]  /*2ec0*/  UISETP.NE.U32.AND UP0, UPT, UR5, 0x1, UPT ;  /* 0x000000010500788c */ /* 0x000fe4000bf05070 */
[----:B------:R-:W-:-:S07]  /*2ed0*/  UIADD3 UR8, UPT, UPT, UR6, 0x8, URZ ;  /* 0x0000000806087890 */ /* 0x000fce000fffe0ff */
[----:B------:R-:W-:Y:S05]  /*2ee0*/  BRA.U !UP0, `(.L_x_58) ;  /* 0x00000001089c7547 */ /* 0x000fea000b800000 */
[----:B------:R-:W-:Y:S01]  /*2ef0*/  ELECT P0, URZ, PT ;  /* 0x0000000000ff782f */ /* 0x000fe20003800000 */
[----:B------:R-:W-:-:S12]  /*2f00*/  BSSY B0, `(.L_x_58) ;  /* 0x0000025000007945 */ /* 0x000fd80003800000 */
[----:B------:R-:W-:Y:S05]  /*2f10*/  @!P0 BRA `(.L_x_59) ;  /* 0x00000000008c8947 */ /* 0x000fea0003800000 */
[----:B------:R-:W-:-:S05]  /*2f20*/  UMOV UR7, 0x10 ;  /* 0x0000001000077882 */ /* 0x000fca0000000000 */
[----:B------:R-:W-:Y:S04]  /*2f30*/  DEPBAR.LE SB1, 0x36 ;  /* 0x00009d800000791a */ /* 0x000fe80000000000 */
[----:B------:R-:W1:Y:S02]  /*2f40*/  UTCATOMSWS.2CTA.FIND_AND_SET.ALIGN UP1, UR7, UR7 ;  /* 0x00000007000775e3 */ /* 0x000e640008220800 */
[----:B-1----:R-:W-:Y:S01]  /*2f50*/  MOV R11, UR7 ;  /* 0x00000007000b7c02 */ /* 0x002fe20008000f00 */
[----:B------:R-:W-:Y:S06]  /*2f60*/  BRA.U UP1, `(.L_x_60) ;  /* 0x0000000101187547 */ /* 0x000fec000b800000 */
.L_x_61:
[----:B------:R-:W-:Y:S05]  /*2f70*/  NANOSLEEP 0x64 ;  /* 0x000000640000795d */ /* 0x000fea0003800000 */
[----:B------:R-:W-:-:S05]  /*2f80*/  UMOV UR7, 0x10 ;  /* 0x0000001000077882 */ /* 0x000fca0000000000 */
[----:B------:R-:W-:Y:S04]  /*2f90*/  DEPBAR.LE SB1, 0x36 ;  /* 0x00009d800000791a */ /* 0x000fe80000000000 */
[----:B------:R-:W1:Y:S02]  /*2fa0*/  UTCATOMSWS.2CTA.FIND_AND_SET.ALIGN UP1, UR7, UR7 ;  /* 0x00000007000775e3 */ /* 0x000e640008220800 */
[----:B-1----:R-:W-:Y:S01]  /*2fb0*/  MOV R11, UR7 ;  /* 0x00000007000b7c02 */ /* 0x002fe20008000f00 */
[----:B------:R-:W-:Y:S05]  /*2fc0*/  BRA.U !UP1, `(.L_x_61) ;  /* 0xfffffffd09e87547 */ /* 0x000fea000b83ffff */
.L_x_60:
[----:B------:R-:W1:Y:S01]  /*2fd0*/  LDS R5, [UR6+0x10] ;  /* 0x00001006ff057984 */ /* 0x000e620008000800 */
[----:B------:R-:W-:Y:S01]  /*2fe0*/  IMAD.U32 R3, RZ, RZ, UR37 ;  /* 0x00000025ff037e24 */ /* 0x000fe2000f8e00ff */
[----:B------:R-:W-:-:S03]  /*2ff0*/  MOV R2, UR4 ;  /* 0x0000000400027c02 */ /* 0x000fc60008000f00 */
[----:B------:R-:W-:Y:S01]  /*3000*/  VIADD R3, R3, 0x150 ;  /* 0x0000015003037836 */ /* 0x000fe20000000000 */
[----:B-1----:R-:W-:-:S04]  /*3010*/  SHF.L.U32 R5, R5, 0x1f, RZ ;  /* 0x0000001f05057819 */ /* 0x002fc800000006ff */
[----:B------:R-:W1:Y:S02]  /*3020*/  SYNCS.PHASECHK.TRANS64.TRYWAIT P0, [UR6+0x8], R5 ;  /* 0x00000805ff0075a7 */ /* 0x000e640008001106 */
[----:B-1----:R-:W-:Y:S05]  /*3030*/  @P0 BRA `(.L_x_62) ;  /* 0x0000000000080947 */ /* 0x002fea0003800000 */
[----:B------:R-:W1:Y:S02]  /*3040*/  SYNCS.PHASECHK.TRANS64.TRYWAIT P0, [UR6+0x8], R5 ;  /* 0x00000805ff0075a7 */ /* 0x000e640008001106 */
[----:B-1----:R-:W-:Y:S05]  /*3050*/  @!P0 BRA `(.L_x_63) ;  /* 0x0000005c00288947 */ /* 0x002fea0003800000 */
.L_x_62:
[----:B-1----:R-:W-:Y:S01]  /*3060*/  HFMA2 R4, -RZ, RZ, 0, 5.9604644775390625e-08 ;  /* 0x00000001ff047431 */ /* 0x002fe200000001ff */
[----:B------:R-:W-:Y:S01]  /*3070*/  UPRMT UR7, UR4, 0x654, UR8 ;  /* 0x0000065404077896 */ /* 0x000fe20008000008 */
[----:B------:R-:W-:Y:S01]  /*3080*/  IMAD.MOV.U32 R6, RZ, RZ, 0xffff ;  /* 0x0000ffffff067424 */ /* 0x000fe200078e00ff */
[----:B------:R-:W-:Y:S01]  /*3090*/  PRMT R2, R2, 0x654, R3 ;  /* 0x0000065402027816 */ /* 0x000fe20000000003 */
[----:B------:R-:W-:Y:S02]  /*30a0*/  IMAD.MOV.U32 R5, RZ, RZ, 0x4 ;  /* 0x00000004ff057424 */ /* 0x000fe400078e00ff */
[----:B------:R-:W-:Y:S01]  /*30b0*/  IMAD.SHL.U32 R9, R11, 0x20, RZ ;  /* 0x000000200b097824 */ /* 0x000fe200078e00ff */
[----:B------:R-:W-:Y:S02]  /*30c0*/  MOV R3, UR7 ;  /* 0x0000000700037c02 */ /* 0x000fe40008000f00 */
[-C--:B------:R-:W-:Y:S01]  /*30d0*/  SHF.L.U32 R7, R6, R11.reuse, RZ ;  /* 0x0000000b06077219 */ /* 0x080fe200000006ff */
[----:B------:R1:W-:Y:S01]  /*30e0*/  SYNCS.ARRIVE.TRANS64.RED RZ, [UR7], R5 ;  /* 0x00000005ffff79a7 */ /* 0x0003e20008000407 */
[----:B------:R-:W-:Y:S01]  /*30f0*/  SHF.L.U32 R6, R4, R11, RZ ;  /* 0x0000000b04067219 */ /* 0x000fe200000006ff */
[----:B------:R1:W-:Y:S04]  /*3100*/  STS [UR37+0x150], R9 ;  /* 0x00015009ff007988 */ /* 0x0003e80008000825 */
[----:B------:R1:W-:Y:S04]  /*3110*/  STAS [R2.64], R11 ;  /* 0x0000000b02007dbd */ /* 0x0003e8000c0008ff */
[----:B------:R1:W-:Y:S04]  /*3120*/  ATOMS.OR RZ, [UR6+0x14], R7 ;  /* 0x00001407ffff798c */ /* 0x0003e8000b000006 */
[----:B------:R1:W-:Y:S04]  /*3130*/  ATOMS.OR RZ, [UR6+0x18], R6 ;  /* 0x00001806ffff798c */ /* 0x0003e8000b000006 */
[----:B------:R1:W-:Y:S02]  /*3140*/  ATOMS.XOR RZ, [UR6+0x10], R4 ;  /* 0x00001004ffff798c */ /* 0x0003e4000b800006 */
.L_x_59:
[----:B------:R-:W-:Y:S05]  /*3150*/  BSYNC B0 ;  /* 0x0000000000007941 */ /* 0x000fea0003800000 */
.L_x_58:
[----:B------:R-:W-:Y:S05]  /*3160*/  BRA.U UP0, `(.L_x_64) ;  /* 0x00000001006c7547 */ /* 0x000fea000b800000 */
[----:B------:R-:W-:-:S03]  /*3170*/  UMOV UR7, 0xffffffff ;  /* 0xffffffff00077882 */ /* 0x000fc60000000000 */
[----:B------:R-:W-:Y:S05]  /*3180*/  BRA.DIV UR7, `(.L_x_65) ;  /* 0x0000005a07f47947 */ /* 0x000fea000b800000 */
[----:B------:R-:W-:-:S13]  /*3190*/  ELECT P6, URZ, PT ;  /* 0x0000000000ff782f */ /* 0x000fda00038c0000 */
.L_x_169:
[----:B------:R-:W-:Y:S05]  /*31a0*/  @!P6 BRA `(.L_x_64) ;  /* 0x00000000005ce947 */ /* 0x000fea0003800000 */
[----:B-1----:R-:W1:Y:S02]  /*31b0*/  LDS R3, [UR6+0x10] ;  /* 0x00001006ff037984 */ /* 0x002e640008000800 */
[----:B-1----:R-:W-:-:S04]  /*31c0*/  SHF.L.U32 R3, R3, 0x1f, RZ ;  /* 0x0000001f03037819 */ /* 0x002fc800000006ff */
[----:B------:R-:W1:Y:S02]  /*31d0*/  SYNCS.PHASECHK.TRANS64.TRYWAIT P0, [UR6+0x8], R3 ;  /* 0x00000803ff0075a7 */ /* 0x000e640008001106 */
[----:B-1----:R-:W-:Y:S05]  /*31e0*/  @P0 BRA `(.L_x_66) ;  /* 0x0000000000080947 */ /* 0x002fea0003800000 */
[----:B------:R-:W1:Y:S02]  /*31f0*/  SYNCS.PHASECHK.TRANS64.TRYWAIT P0, [UR6+0x8], R3 ;  /* 0x00000803ff0075a7 */ /* 0x000e640008001106 */
[----:B-1----:R-:W-:Y:S05]  /*3200*/  @!P0 BRA `(.L_x_67) ;  /* 0x0000005800f48947 */ /* 0x002fea0003800000 */
.L_x_66:
[----:B------:R-:W2:Y:S01]  /*3210*/  LDS R5, [UR37+0x150] ;  /* 0x00015025ff057984 */ /* 0x000ea20008000800 */
[----:B-1----:R-:W-:Y:S02]  /*3220*/  HFMA2 R2, -RZ, RZ, 0, 5.9604644775390625e-08 ;  /* 0x00000001ff027431 */ /* 0x002fe400000001ff */
[----:B------:R-:W-:Y:S01]  /*3230*/  IMAD.MOV.U32 R3, RZ, RZ, 0xffff ;  /* 0x0000ffffff037424 */ /* 0x000fe200078e00ff */
[----:B------:R-:W-:Y:S01]  /*3240*/  UPRMT UR7, UR4, 0x654, UR8 ;  /* 0x0000065404077896 */ /* 0x000fe20008000008 */
[----:B--2---:R-:W-:-:S03]  /*3250*/  IMAD.SHL.U32 R4, R5, 0x20, RZ ;  /* 0x0000002005047824 */ /* 0x004fc600078e00ff */
[-C--:B------:R-:W-:Y:S02]  /*3260*/  SHF.L.U32 R3, R3, R5.reuse, RZ ;  /* 0x0000000503037219 */ /* 0x080fe400000006ff */
[----:B------:R-:W-:Y:S01]  /*3270*/  SHF.L.U32 R5, R2, R5, RZ ;  /* 0x0000000502057219 */ /* 0x000fe200000006ff */
[----:B------:R2:W-:Y:S04]  /*3280*/  STS [UR37+0x150], R4 ;  /* 0x00015004ff007988 */ /* 0x0005e80008000825 */
[----:B------:R2:W-:Y:S04]  /*3290*/  ATOMS.OR RZ, [UR6+0x14], R3 ;  /* 0x00001403ffff798c */ /* 0x0005e8000b000006 */
[----:B------:R2:W-:Y:S01]  /*32a0*/  ATOMS.OR RZ, [UR6+0x18], R5 ;  /* 0x00001805ffff798c */ /* 0x0005e2000b000006 */
[----:B------:R-:W-:Y:S03]  /*32b0*/  SYNCS.ARRIVE.TRANS64.RED.A1T0 RZ, [UR7], RZ ;  /* 0x000000ffffff79a7 */ /* 0x000fe60008100407 */
[----:B------:R2:W-:Y:S01]  /*32c0*/  ATOMS.XOR RZ, [UR6+0x10], R2 ;  /* 0x00001002ffff798c */ /* 0x0005e2000b800006 */
[----:B------:R-:W-:Y:S05]  /*32d0*/  BRA `(.L_x_64) ;  /* 0x0000000000107947 */ /* 0x000fea0003800000 */
.L_x_57:
[----:B------:R-:W-:-:S05]  /*32e0*/  MOV R2, 0xffffffff ;  /* 0xffffffff00027802 */ /* 0x000fca0000000f00 */
[----:B------:R1:W-:Y:S02]  /*32f0*/  STS [UR37+0x150], R2 ;  /* 0x00015002ff007988 */ /* 0x0003e40008000825 */
[----:B-1----:R-:W-:Y:S02]  /*3300*/  MOV R2, 0x3320 ;  /* 0x0000332000027802 */ /* 0x002fe40000000f00 */
[----:B-----5:R-:W-:Y:S05]  /*3310*/  CALL.REL.NOINC `($__internal_1_$__cuda_sm10x_tcgen05_guardrail_trap_phase_invalid_during_alloc) ;  /* 0x0000006000c87944 */ /* 0x020fea0003c00000 */
.L_x_64:
[----:B------:R-:W-:Y:S05]  /*3320*/  WARPSYNC.ALL ;  /* 0x0000000000007948 */ /* 0x000fea0003800000 */
[----:B------:R-:W3:Y:S01]  /*3330*/  S2UR UR7, SR_CgaCtaId ;  /* 0x00000000000779c3 */ /* 0x000ee20000008800 */
[----:B------:R-:W-:Y:S01]  /*3340*/  UMOV UR6, 0x400 ;  /* 0x0000040000067882 */ /* 0x000fe20000000000 */
[----:B------:R-:W-:-:S06]  /*3350*/  NOP ;  /* 0x0000000000007918 */ /* 0x000fcc0000000000 */
[----:B------:R-:W-:Y:S06]  /*3360*/  BAR.ARV 0x6, 0xa0 ;  /* 0x0182800000007b1d */ /* 0x000fec0000002000 */
[----:B------:R-:W4:Y:S01]  /*3370*/  LDCU UR8, c[0x0][0x38c] ;  /* 0x00007180ff0877ac */ /* 0x000f220008000800 */
[----:B------:R-:W-:Y:S01]  /*3380*/  LOP3.LUT R0, R0, 0xffff, RZ, 0xc0, !PT ;  /* 0x0000ffff00007812 */ /* 0x000fe200078ec0ff */
[----:B-1----:R-:W-:Y:S01]  /*3390*/  IMAD.MOV.U32 R9, RZ, RZ, 0x1 ;  /* 0x00000001ff097424 */ /* 0x002fe200078e00ff */
[----:B------:R-:W-:Y:S01]  /*33a0*/  LOP3.LUT R8, R8, 0xffff, RZ, 0xc0, !PT ;  /* 0x0000ffff08087812 */ /* 0x000fe200078ec0ff */
[----:B------:R-:W-:Y:S01]  /*33b0*/  UMOV UR19, URZ ;  /* 0x000000ff00137c82 */ /* 0x000fe20008000000 */
[----:B------:R-:W-:Y:S01]  /*33c0*/  R2UR UR11, R0 ;  /* 0x00000000000b72ca */ /* 0x000fe200000e0000 */
[----:B------:R-:W-:Y:S01]  /*33d0*/  UMOV UR18, URZ ;  /* 0x000000ff00127c82 */ /* 0x000fe20008000000 */
[----:B------:R-:W-:Y:S01]  /*33e0*/  R2UR UR12, R8 ;  /* 0x00000000080c72ca */ /* 0x000fe200000e0000 */
[----:B------:R-:W-:Y:S01]  /*33f0*/  IMAD.MOV.U32 R8, RZ, RZ, RZ ;  /* 0x000000ffff087224 */ /* 0x000fe200078e00ff */
[----:B------:R-:W-:Y:S01]  /*3400*/  UMOV UR17, URZ ;  /* 0x000000ff00117c82 */ /* 0x000fe20008000000 */
[----:B---3--:R-:W-:-:S02]  /*3410*/  ULEA UR7, UR7, UR6, 0x18 ;  /* 0x0000000607077291 */ /* 0x008fc4000f8ec0ff */
[----:B------:R-:W-:Y:S02]  /*3420*/  UISETP.NE.AND UP2, UPT, UR5, URZ, UPT ;  /* 0x000000ff0500728c */ /* 0x000fe4000bf45270 */
[----:B------:R-:W-:Y:S02]  /*3430*/  UIADD3 UR13, UPT, UPT, UR7, 0x4300, URZ ;  /* 0x00004300070d7890 */ /* 0x000fe4000fffe0ff */
[----:B------:R-:W-:Y:S02]  /*3440*/  UIADD3 UR14, UPT, UPT, UR7, 0xe300, URZ ;  /* 0x0000e300070e7890 */ /* 0x000fe4000fffe0ff */
[----:B----4-:R-:W-:Y:S01]  /*3450*/  UIADD3 UR8, UPT, UPT, UR8, 0x3f, URZ ;  /* 0x0000003f08087890 */ /* 0x010fe2000fffe0ff */
[----:B--2---:R-:W1:Y:S01]  /*3460*/  LDS R2, [UR7+0x150] ;  /* 0x00015007ff027984 */ /* 0x004e620008000800 */
[----:B------:R-:W-:Y:S02]  /*3470*/  USHF.R.U32.HI UR13, URZ, 0x4, UR13 ;  /* 0x00000004ff0d7899 */ /* 0x000fe4000801160d */
[----:B------:R-:W-:-:S02]  /*3480*/  USHF.R.S32.HI UR6, URZ, 0x1f, UR8 ;  /* 0x0000001fff067899 */ /* 0x000fc40008011408 */
[----:B------:R-:W-:Y:S02]  /*3490*/  USHF.R.U32.HI UR14, URZ, 0x4, UR14 ;  /* 0x00000004ff0e7899 */ /* 0x000fe4000801160e */
[----:B------:R-:W-:Y:S02]  /*34a0*/  ULEA.HI UR6, UR6, UR8, URZ, 0x6 ;  /* 0x0000000806067291 */ /* 0x000fe4000f8f30ff */
[----:B------:R-:W-:Y:S02]  /*34b0*/  ULOP3.LUT UR13, UR13, 0x3fff, URZ, 0xc0, !UPT ;  /* 0x00003fff0d0d7892 */ /* 0x000fe4000f8ec0ff */
[----:B------:R-:W-:Y:S02]  /*34c0*/  USHF.R.S32.HI UR6, URZ, 0x6, UR6 ;  /* 0x00000006ff067899 */ /* 0x000fe40008011406 */
[----:B------:R-:W-:Y:S02]  /*34d0*/  ULOP3.LUT UR14, UR14, 0x3fff, URZ, 0xc0, !UPT ;  /* 0x00003fff0e0e7892 */ /* 0x000fe4000f8ec0ff */
[----:B------:R-:W-:Y:S01]  /*34e0*/  UISETP.LT.AND UP0, UPT, UR6, 0x1, UPT ;  /* 0x000000010600788c */ /* 0x000fe2000bf01270 */
[----:B------:R-:W-:Y:S01]  /*34f0*/  UMOV UR28, 0x0 ;  /* 0x00000000001c7882 */ /* 0x000fe20000000000 */
[----:B------:R-:W-:Y:S01]  /*3500*/  UMOV UR29, 0x8200490 ;  /* 0x08200490001d7882 */ /* 0x000fe20000000000 */
[----:B------:R-:W-:-:S02]  /*3510*/  ULOP3.LUT UR13, UR13, 0x10000, URZ, 0xfc, !UPT ;  /* 0x000100000d0d7892 */ /* 0x000fc4000f8efcff */
[----:B------:R-:W-:Y:S02]  /*3520*/  ULOP3.LUT UR14, UR14, 0x10000, URZ, 0xfc, !UPT ;  /* 0x000100000e0e7892 */ /* 0x000fe4000f8efcff */
[----:B------:R-:W-:Y:S01]  /*3530*/  USEL UR20, UR6, 0x1, !UP0 ;  /* 0x0000000106147887 */ /* 0x000fe2000c000000 */
[----:B------:R-:W-:Y:S01]  /*3540*/  UMOV UR26, 0x0 ;  /* 0x00000000001a7882 */ /* 0x000fe20000000000 */
[----:B------:R-:W-:Y:S01]  /*3550*/  UMOV UR27, 0x8200490 ;  /* 0x08200490001b7882 */ /* 0x000fe20000000000 */
[----:B------:R-:W-:Y:S01]  /*3560*/  UMOV UR24, 0x0 ;  /* 0x0000000000187882 */ /* 0x000fe20000000000 */
[----:B------:R-:W-:Y:S01]  /*3570*/  UMOV UR25, 0x8200490 ;  /* 0x0820049000197882 */ /* 0x000fe20000000000 */
[----:B------:R-:W-:Y:S01]  /*3580*/  UMOV UR22, 0x0 ;  /* 0x0000000000167882 */ /* 0x000fe20000000000 */
[----:B------:R-:W-:Y:S01]  /*3590*/  UMOV UR23, 0x8200490 ;  /* 0x0820049000177882 */ /* 0x000fe20000000000 */
[----:B-1----:R-:W-:Y:S02]  /*35a0*/  R2UR UR21, R2 ;  /* 0x00000000021572ca */ /* 0x002fe400000e0000 */
[----:B------:R-:W-:-:S13]  /*35b0*/  CS2R R2, SRZ ;  /* 0x0000000000027805 */ /* 0x000fda000001ff00 */
.L_x_75:
[C---:B------:R-:W-:Y:S02]  /*35c0*/  LEA R0, R8.reuse, UR7, 0x3 ;  /* 0x0000000708007c11 */ /* 0x040fe4000f8e18ff */
[----:B------:R-:W-:Y:S02]  /*35d0*/  SHF.L.U32 R5, R3, 0x1f, RZ ;  /* 0x0000001f03057819 */ /* 0x000fe400000006ff */
[----:B------:R-:W-:Y:S02]  /*35e0*/  LEA R4, R8, UR7, 0x4 ;  /* 0x0000000708047c11 */ /* 0x000fe4000f8e20ff */
[----:B------:R-:W1:Y:S02]  /*35f0*/  SYNCS.PHASECHK.TRANS64.TRYWAIT P0, [R0+URZ+0xa0], R5 ;  /* 0x0000a005000075a7 */ /* 0x000e6400080011ff */
[----:B-1-34-:R-:W-:Y:S05]  /*3600*/  @!P0 BRA `(.L_x_68) ;  /* 0x00000058000c8947 */ /* 0x01afea0003800000 */
.L_x_170:
[----:B-1----:R-:W1:Y:S01]  /*3610*/  LDS.128 R4, [R4+0x130] ;  /* 0x0001300004047984 */ /* 0x002e620000000c00 */
[----:B------:R-:W-:Y:S02]  /*3620*/  VIADD R0, R0, 0xb0 ;  /* 0x000000b000007836 */ /* 0x000fe40000000000 */
[----:B------:R-:W-:Y:S01]  /*3630*/  VIADD R8, R8, 0x1 ;  /* 0x0000000108087836 */ /* 0x000fe20000000000 */
[----:B------:R-:W-:Y:S01]  /*3640*/  @!PT LDS RZ, [RZ] ;  /* 0x00000000fffff984 */ /* 0x000fe20000000800 */
[----:B------:R-:W-:Y:S01]  /*3650*/  @!PT LDS RZ, [RZ] ;  /* 0x00000000fffff984 */ /* 0x000fe20000000800 */
[----:B------:R-:W-:Y:S01]  /*3660*/  @!PT LDS RZ, [RZ] ;  /* 0x00000000fffff984 */ /* 0x000fe20000000800 */
[----:B------:R-:W-:Y:S01]  /*3670*/  @!PT LDS RZ, [RZ] ;  /* 0x00000000fffff984 */ /* 0x000fe20000000800 */
[----:B------:R2:W-:Y:S06]  /*3680*/  MEMBAR.ALL.CTA ;  /* 0x0000000000007992 */ /* 0x0005ec0000008000 */
[----:B--2---:R-:W2:Y:S01]  /*3690*/  FENCE.VIEW.ASYNC.S ;  /* 0x00000000000073c6 */ /* 0x004ea20000000000 */
[----:B------:R-:W-:-:S04]  /*36a0*/  PRMT R0, RZ, 0x654, R0 ;  /* 0x00000654ff007816 */ /* 0x000fc80000000000 */
[----:B--2---:R2:W-:Y:S01]  /*36b0*/  SYNCS.ARRIVE.TRANS64.RED.A1T0 RZ, [R0+URZ], RZ ;  /* 0x000000ff00ff79a7 */ /* 0x0045e200081004ff */
[----:B-1----:R-:W-:Y:S01]  /*36c0*/  LOP3.LUT P1, RZ, R6, 0x1, RZ, 0xc0, !PT ;  /* 0x0000000106ff7812 */ /* 0x002fe2000782c0ff */
[----:B--2---:R-:W-:-:S12]  /*36d0*/  BRA.U UP2, `(.L_x_69) ;  /* 0x0000000502087547 */ /* 0x004fd8000b800000 */
[----:B------:R-:W1:Y:S01]  /*36e0*/  LDCU UR8, c[0x0][0x38c] ;  /* 0x00007180ff0877ac */ /* 0x000e620008000800 */
[----:B------:R-:W-:Y:S02]  /*36f0*/  PLOP3.LUT P2, PT, PT, PT, PT, 0x80, 0x8 ;  /* 0x000000000008781c */ /* 0x000fe40003f4f070 */
[----:B------:R-:W-:Y:S01]  /*3700*/  SHF.L.U32 R5, R9, 0x1f, RZ ;  /* 0x0000001f09057819 */ /* 0x000fe200000006ff */
[----:B------:R-:W-:Y:S02]  /*3710*/  ULEA UR9, UR19, UR7, 0x3 ;  /* 0x0000000713097291 */ /* 0x000fe4000f8e18ff */
[----:B------:R-:W-:Y:S02]  /*3720*/  ULEA UR10, UR19, UR21, 0x6 ;  /* 0x00000015130a7291 */ /* 0x000fe4000f8e30ff */
[----:B-1----:R-:W-:-:S06]  /*3730*/  UISETP.GE.AND UP0, UPT, UR8, 0x1, UPT ;  /* 0x000000010800788c */ /* 0x002fcc000bf06270 */
[----:B------:R-:W-:-:S05]  /*3740*/  PLOP3.LUT P0, PT, PT, PT, UP0, 0x80, 0x8 ;  /* 0x000000000008781c */ /* 0x000fca0003f0f008 */
[----:B------:R-:W-:-:S08]  /*3750*/  @UP0 ULEA UR8, UR18, UR7, 0x3 ;  /* 0x0000000712080291 */ /* 0x000fd0000f8e18ff */
[----:B------:R-:W-:-:S04]  /*3760*/  @P0 SHF.L.U32 R0, R2, 0x1f, RZ ;  /* 0x0000001f02000819 */ /* 0x000fc800000006ff */
[----:B------:R1:W2:Y:S01]  /*3770*/  @P0 SYNCS.PHASECHK.TRANS64.TRYWAIT P2, [UR8], R0 ;  /* 0x00000000ff0005a7 */ /* 0x0002a20008041108 */
[----:B------:R-:W3:Y:S02]  /*3780*/  SYNCS.PHASECHK.TRANS64.TRYWAIT P0, [UR9+0xe0], R5 ;  /* 0x0000e005ff0075a7 */ /* 0x000ee40008001109 */
[----:B-123--:R-:W-:Y:S05]  /*3790*/  @!P0 BRA `(.L_x_70) ;  /* 0x0000005400bc8947 */ /* 0x00efea0003800000 */
.L_x_172:
[----:B------:R-:W-:Y:S01]  /*37a0*/  UMOV UR16, UR17 ;  /* 0x0000001100107c82 */ /* 0x000fe20008000000 */
[----:B------:R-:W-:Y:S05]  /*37b0*/  BRA.U !UP0, `(.L_x_71) ;  /* 0x0000000108c07547 */ /* 0x000fea000b800000 */
[----:B------:R-:W-:Y:S02]  /*37c0*/  UIADD3 UR16, UPT, UPT, UR20, UR17, URZ ;  /* 0x0000001114107290 */ /* 0x000fe4000fffe0ff */
[----:B------:R-:W-:Y:S01]  /*37d0*/  UPLOP3.LUT UP3, UPT, UPT, UPT, UPT, 0x40, 0x4 ;  /* 0x000000000004789c */ /* 0x000fe20003f6e870 */
[----:B------:R-:W-:Y:S01]  /*37e0*/  UMOV UR15, UR6 ;  /* 0x00000006000f7c82 */ /* 0x000fe20008000000 */
[----:B------:R-:W-:-:S09]  /*37f0*/  UMOV UR46, UR18 ;  /* 0x00000012002e7c82 */ /* 0x000fd20008000000 */
.L_x_74:
[----:B--2---:R-:W-:Y:S01]  /*3800*/  ULEA UR8, UR46, UR7, 0x3 ;  /* 0x000000072e087291 */ /* 0x004fe2000f8e18ff */
[----:B---3--:R-:W-:Y:S11]  /*3810*/  @P2 BRA `(.L_x_72) ;  /* 0x00000000000c2947 */ /* 0x008ff60003800000 */
[----:B-1----:R-:W-:Y:S04]  /*3820*/  SHF.L.U32 R5, R2, 0x1f, RZ ;  /* 0x0000001f02057819 */ /* 0x002fe800000006ff */
[----:B------:R-:W1:Y:S02]  /*3830*/  SYNCS.PHASECHK.TRANS64.TRYWAIT P0, [UR8], R5 ;  /* 0x00000005ff0075a7 */ /* 0x000e640008001108 */
[----:B-1----:R-:W-:Y:S05]  /*3840*/  @!P0 BRA `(.L_x_73) ;  /* 0x0000005400a88947 */ /* 0x002fea0003800000 */
.L_x_72:
[----:B------:R-:W-:Y:S01]  /*3850*/  UISETP.NE.AND UP0, UPT, UR15, 0x1, UPT ;  /* 0x000000010f00788c */ /* 0x000fe2000bf05270 */
[----:B------:R-:W-:Y:S01]  /*3860*/  PLOP3.LUT P2, PT, PT, PT, PT, 0x80, 0x8 ;  /* 0x000000000008781c */ /* 0x000fe20003f4f070 */
[----:B------:R-:W-:Y:S02]  /*3870*/  UIADD3 UR18, UPT, UPT, UR46, 0x1, URZ ;  /* 0x000000012e127890 */ /* 0x000fe4000fffe0ff */
[----:B------:R-:W-:Y:S02]  /*3880*/  ULEA UR32, UR46, UR14, 0x9 ;  /* 0x0000000e2e207291 */ /* 0x000fe4000f8e48ff */
[----:B------:R-:W-:Y:S01]  /*3890*/  UISETP.NE.AND UP1, UPT, UR18, 0x5, UPT ;  /* 0x000000051200788c */ /* 0x000fe2000bf25270 */
[----:B------:R-:W-:Y:S01]  /*38a0*/  PLOP3.LUT P0, PT, PT, PT, UP0, 0x80, 0x8 ;  /* 0x000000000008781c */ /* 0x000fe20003f0f008 */
[----:B------:R-:W-:Y:S02]  /*38b0*/  UIADD3 UR44, UPT, UPT, UR32, 0x2, URZ ;  /* 0x00000002202c7890 */ /* 0x000fe4000fffe0ff */
[----:B------:R-:W-:Y:S02]  /*38c0*/  USEL UR31, URZ, 0x1, UP1 ;  /* 0x00000001ff1f7887 */ /* 0x000fe40008800000 */
[----:B------:R-:W-:Y:S02]  /*38d0*/  USEL UR18, UR18, URZ, UP1 ;  /* 0x000000ff12127287 */ /* 0x000fe40008800000 */
[----:B------:R-:W-:Y:S02]  /*38e0*/  UIADD3 UR40, UPT, UPT, UR32, 0x4, URZ ;  /* 0x0000000420287890 */ /* 0x000fe4000fffe0ff */
[----:B------:R-:W-:Y:S01]  /*38f0*/  @UP0 ULEA UR30, UR18, UR7, 0x3 ;  /* 0x00000007121e0291 */ /* 0x000fe2000f8e18ff */
[----:B------:R-:W-:Y:S01]  /*3900*/  LOP3.LUT R2, R2, UR31, RZ, 0x3c, !PT ;  /* 0x0000001f02027c12 */ /* 0x000fe2000f8e3cff */
[----:B------:R-:W-:Y:S02]  /*3910*/  UIADD3 UR36, UPT, UPT, UR32, 0x6, URZ ;  /* 0x0000000620247890 */ /* 0x000fe4000fffe0ff */
[----:B------:R-:W-:Y:S01]  /*3920*/  UIADD3 UR8, UPT, UPT, UR8, 0x28, URZ ;  /* 0x0000002808087890 */ /* 0x000fe2000fffe0ff */
[----:B-1----:R-:W-:Y:S01]  /*3930*/  @P0 SHF.L.U32 R0, R2, 0x1f, RZ ;  /* 0x0000001f02000819 */ /* 0x002fe200000006ff */
[----:B------:R-:W-:Y:S02]  /*3940*/  UIADD3 UR17, UPT, UPT, UR17, 0x1, URZ ;  /* 0x0000000111117890 */ /* 0x000fe4000fffe0ff */
[----:B------:R-:W-:Y:S01]  /*3950*/  UIADD3 UR15, UPT, UPT, UR15, -0x1, URZ ;  /* 0xffffffff0f0f7890 */ /* 0x000fe2000fffe0ff */
[----:B------:R2:W3:Y:S01]  /*3960*/  @P0 SYNCS.PHASECHK.TRANS64.TRYWAIT P2, [UR30], R0 ;  /* 0x00000000ff0005a7 */ /* 0x0004e2000804111e */
[----:B------:R-:W-:Y:S02]  /*3970*/  ULEA UR30, UR46, UR13, 0x9 ;  /* 0x0000000d2e1e7291 */ /* 0x000fe4000f8e48ff */
[----:B------:R-:W-:Y:S02]  /*3980*/  UISETP.NE.AND UP0, UPT, UR17, UR16, UPT ;  /* 0x000000101100728c */ /* 0x000fe4000bf05270 */
[----:B------:R-:W-:Y:S02]  /*3990*/  UIADD3 UR42, UPT, UPT, UR30, 0x2, URZ ;  /* 0x000000021e2a7890 */ /* 0x000fe4000fffe0ff */
[----:B------:R-:W-:Y:S02]  /*39a0*/  UIADD3 UR38, UPT, UPT, UR30, 0x4, URZ ;  /* 0x000000041e267890 */ /* 0x000fe4000fffe0ff */
[----:B------:R-:W-:Y:S01]  /*39b0*/  UIADD3 UR34, UPT, UPT, UR30, 0x6, URZ ;  /* 0x000000061e227890 */ /* 0x000fe2000fffe0ff */
[----:B------:R-:W-:Y:S01]  /*39c0*/  UMOV UR33, 0x40004040 ;  /* 0x4000404000217882 */ /* 0x000fe20000000000 */
[----:B------:R-:W-:Y:S01]  /*39d0*/  UMOV UR31, 0x40004040 ;  /* 0x40004040001f7882 */ /* 0x000fe20000000000 */
[----:B------:R-:W-:Y:S01]  /*39e0*/  UMOV UR45, 0x40004040 ;  /* 0x40004040002d7882 */ /* 0x000fe20000000000 */
[----:B------:R2:W-:Y:S01]  /*39f0*/  UTCHMMA.2CTA gdesc[UR30], gdesc[UR32], tmem[UR10], tmem[UR28], idesc[UR29], UP3 ;  /* 0x00ff1c201e0075ea */ /* 0x0005e20009a0000a */
[----:B------:R-:W-:Y:S01]  /*3a00*/  UPLOP3.LUT UP3, UPT, UPT, UPT, UPT, 0x80, 0x8 ;  /* 0x000000000008789c */ /* 0x000fe20003f6f070 */
[----:B------:R-:W-:Y:S01]  /*3a10*/  UMOV UR43, 0x40004040 ;  /* 0x40004040002b7882 */ /* 0x000fe20000000000 */
[----:B------:R-:W-:Y:S01]  /*3a20*/  UMOV UR41, 0x40004040 ;  /* 0x4000404000297882 */ /* 0x000fe20000000000 */
[----:B------:R2:W-:Y:S01]  /*3a30*/  UTCHMMA.2CTA gdesc[UR42], gdesc[UR44], tmem[UR10], tmem[UR26], idesc[UR27], UPT ;  /* 0x00ff1a2c2a0075ea */ /* 0x0005e2000ba0000a */
[----:B------:R-:W-:Y:S01]  /*3a40*/  UMOV UR39, 0x40004040 ;  /* 0x4000404000277882 */ /* 0x000fe20000000000 */
[----:B------:R-:W-:Y:S01]  /*3a50*/  UMOV UR37, 0x40004040 ;  /* 0x4000404000257882 */ /* 0x000fe20000000000 */
[----:B------:R-:W-:Y:S01]  /*3a60*/  UMOV UR35, 0x40004040 ;  /* 0x4000404000237882 */ /* 0x000fe20000000000 */
[----:B------:R2:W-:Y:S01]  /*3a70*/  UTCHMMA.2CTA gdesc[UR38], gdesc[UR40], tmem[UR10], tmem[UR24], idesc[UR25], UPT ;  /* 0x00ff1828260075ea */ /* 0x0005e2000ba0000a */
[----:B------:R2:W-:Y:S01]  /*3a80*/  UTCHMMA.2CTA gdesc[UR34], gdesc[UR36], tmem[UR10], tmem[UR22], idesc[UR23], UPT ;  /* 0x00ff1624220075ea */ /* 0x0005e2000ba0000a */
[----:B------:R2:W-:Y:S01]  /*3a90*/  UTCBAR.2CTA.MULTICAST [UR8], URZ, UR12 ;  /* 0x000000ff080073e9 */ /* 0x0005e2000820080c */
[----:B------:R-:W-:Y:S01]  /*3aa0*/  UMOV UR46, UR18 ;  /* 0x00000012002e7c82 */ /* 0x000fe20008000000 */
[----:B------:R-:W-:Y:S05]  /*3ab0*/  BRA.U UP0, `(.L_x_74) ;  /* 0xfffffffd00507547 */ /* 0x000fea000b83ffff */
.L_x_71:
[----:B------:R-:W-:Y:S01]  /*3ac0*/  UIADD3 UR9, UPT, UPT, UR9, 0xc0, URZ ;  /* 0x000000c009097890 */ /* 0x000fe2000fffe0ff */
[----:B------:R-:W-:-:S08]  /*3ad0*/  UMOV UR17, UR16 ;  /* 0x0000001000117c82 */ /* 0x000fd00008000000 */
[----:B------:R4:W-:Y:S01]  /*3ae0*/  UTCBAR.2CTA.MULTICAST [UR9], URZ, UR11 ;  /* 0x000000ff090073e9 */ /* 0x0009e2000820080b */
[----:B------:R-:W-:Y:S02]  /*3af0*/  NOP ;  /* 0x0000000000007918 */ /* 0x000fe40000000000 */
.L_x_69:
[----:B------:R-:W-:Y:S01]  /*3b00*/  UIADD3 UR19, UPT, UPT, UR19, 0x1, URZ ;  /* 0x0000000113137890 */ /* 0x000fe2000fffe0ff */
[----:B------:R-:W-:-:S03]  /*3b10*/  ISETP.NE.AND P0, PT, R8, 0x2, PT ;  /* 0x000000020800780c */ /* 0x000fc60003f05270 */
[----:B------:R-:W-:Y:S01]  /*3b20*/  UISETP.NE.AND UP0, UPT, UR19, 0x4, UPT ;  /* 0x000000041300788c */ /* 0x000fe2000bf05270 */
[----:B-12---:R-:W-:Y:S02]  /*3b30*/  SEL R0, RZ, 0x1, P0 ;  /* 0x00000001ff007807 */ /* 0x006fe40000000000 */
[----:B------:R-:W-:Y:S01]  /*3b40*/  SEL R8, R8, RZ, P0 ;  /* 0x000000ff08087207 */ /* 0x000fe20000000000 */
[----:B------:R-:W-:Y:S01]  /*3b50*/  USEL UR8, URZ, 0x1, UP0 ;  /* 0x00000001ff087887 */ /* 0x000fe20008000000 */
[----:B------:R-:W-:Y:S01]  /*3b60*/  LOP3.LUT R3, R3, R0, RZ, 0x3c, !PT ;  /* 0x0000000003037212 */ /* 0x000fe200078e3cff */
[----:B------:R-:W-:-:S04]  /*3b70*/  USEL UR19, UR19, URZ, UP0 ;  /* 0x000000ff13137287 */ /* 0x000fc80008000000 */
[----:B------:R-:W-:Y:S01]  /*3b80*/  LOP3.LUT R9, R9, UR8, RZ, 0x3c, !PT ;  /* 0x0000000809097c12 */ /* 0x000fe2000f8e3cff */
[----:B------:R-:W-:Y:S07]  /*3b90*/  @P1 BRA `(.L_x_75) ;  /* 0xfffffff800881947 */ /* 0x000fee000383ffff */
[----:B------:R-:W1:Y:S01]  /*3ba0*/  S2UR UR6, SR_CgaCtaId ;  /* 0x00000000000679c3 */ /* 0x000e620000008800 */
[----:B------:R-:W-:Y:S01]  /*3bb0*/  ELECT P0, URZ, PT ;  /* 0x0000000000ff782f */ /* 0x000fe20003800000 */
[----:B------:R-:W-:Y:S01]  /*3bc0*/  HFMA2 R0, -RZ, RZ, 0, 5.9604644775390625e-08 ;  /* 0x00000001ff007431 */ /* 0x000fe200000001ff */
[----:B------:R-:W-:-:S05]  /*3bd0*/  UMOV UR8, 0x40 ;  /* 0x0000004000087882 */ /* 0x000fca0000000000 */
[----:B------:R-:W-:Y:S01]  /*3be0*/  UVIRTCOUNT.DEALLOC.SMPOOL 0x80 ;  /* 0x000000800000784c */ /* 0x000fe20000000000 */
[----:B------:R-:W-:Y:S02]  /*3bf0*/  UISETP.NE.AND UP0, UPT, UR5, URZ, UPT ;  /* 0x000000ff0500728c */ /* 0x000fe4000bf05270 */
[----:B-1----:R-:W-:-:S09]  /*3c00*/  ULEA UR6, UR6, UR8, 0x18 ;  /* 0x0000000806067291 */ /* 0x002fd2000f8ec0ff */
[----:B------:R1:W-:Y:S01]  /*3c10*/  @P0 STS.U8 [UR6+0x1c], R0 ;  /* 0x00001c00ff000988 */ /* 0x0003e20008000006 */
[----:B------:R-:W-:Y:S05]  /*3c20*/  BRA.U UP0, `(.L_x_76) ;  /* 0x0000000100a07547 */ /* 0x000fea000b800000 */
[----:B------:R-:W-:Y:S01]  /*3c30*/  UIADD3 UR5, UPT, UPT, UR7, 0xe0, URZ ;  /* 0x000000e007057890 */ /* 0x000fe2000fffe0ff */
[----:B------:R-:W-:-:S03]  /*3c40*/  SHF.L.U32 R3, R9, 0x1f, RZ ;  /* 0x0000001f09037819 */ /* 0x000fc600000006ff */
[----:B------:R-:W-:-:S09]  /*3c50*/  ULEA UR8, UR19, UR5, 0x3 ;  /* 0x0000000513087291 */ /* 0x000fd2000f8e18ff */
[----:B------:R-:W2:Y:S02]  /*3c60*/  SYNCS.PHASECHK.TRANS64.TRYWAIT P0, [UR8], R3 ;  /* 0x00000003ff0075a7 */ /* 0x000ea40008001108 */
[----:B--2---:R-:W-:Y:S05]  /*3c70*/  @!P0 BRA `(.L_x_77) ;  /* 0x0000005000b48947 */ /* 0x004fea0003800000 */
.L_x_175:
[----:B----4-:R-:W-:-:S04]  /*3c80*/  UIADD3 UR9, UPT, UPT, UR19, 0x1, URZ ;  /* 0x0000000113097890 */ /* 0x010fc8000fffe0ff */
        /* <DEDUP_REMOVED lines=8> */
.L_x_177:
        /* <DEDUP_REMOVED lines=9> */
.L_x_179:
[----:B------:R-:W-:-:S04]  /*3da0*/  UIADD3 UR9, UPT, UPT, UR9, 0x1, URZ ;  /* 0x0000000109097890 */ /* 0x000fc8000fffe0ff */
[----:B------:R-:W-:-:S04]  /*3db0*/  UISETP.NE.AND UP1, UPT, UR9, 0x4, UPT ;  /* 0x000000040900788c */ /* 0x000fc8000bf25270 */
[----:B------:R-:W-:Y:S02]  /*3dc0*/  USEL UR8, URZ, 0x1, UP1 ;  /* 0x00000001ff087887 */ /* 0x000fe40008800000 */
[----:B------:R-:W-:-:S04]  /*3dd0*/  USEL UR9, UR9, URZ, UP1 ;  /* 0x000000ff09097287 */ /* 0x000fc80008800000 */
[----:B------:R-:W-:Y:S01]  /*3de0*/  ULEA UR9, UR9, UR5, 0x3 ;  /* 0x0000000509097291 */ /* 0x000fe2000f8e18ff */
[----:B-1----:R-:W-:-:S04]  /*3df0*/  LOP3.LUT R3, R2, UR8, RZ, 0x3c, !PT ;  /* 0x0000000802037c12 */ /* 0x002fc8000f8e3cff */
[----:B------:R-:W-:Y:S01]  /*3e00*/  SHF.L.U32 R3, R3, 0x1f, RZ ;  /* 0x0000001f03037819 */ /* 0x000fe200000006ff */
[----:B------:R-:W-:-:S04]  /*3e10*/  IMAD.U32 R0, RZ, RZ, UR9 ;  /* 0x00000009ff007e24 */ /* 0x000fc8000f8e00ff */
[----:B------:R1:W2:Y:S03]  /*3e20*/  SYNCS.PHASECHK.TRANS64.TRYWAIT P0, [R0+URZ], R3 ;  /* 0x00000003000075a7 */ /* 0x0002a600080011ff */
[----:B--2---:R-:W-:Y:S05]  /*3e30*/  @!P0 NANOSLEEP.SYNCS 0x989680 ;  /* 0x009896800000895d */ /* 0x004fea0003900000 */
[----:B------:R-:W2:Y:S02]  /*3e40*/  @!P0 SYNCS.PHASECHK.TRANS64 P0, [R0+URZ], R3 ;  /* 0x00000003000085a7 */ /* 0x000ea400080010ff */
[----:B--2---:R-:W-:Y:S05]  /*3e50*/  @P0 BRA `(.L_x_80) ;  /* 0x0000000000200947 */ /* 0x004fea0003800000 */
.L_x_81:
[----:B--2---:R2:W4:Y:S02]  /*3e60*/  SYNCS.PHASECHK.TRANS64.TRYWAIT P0, [R0+URZ], R3 ;  /* 0x00000003000075a7 */ /* 0x00452400080011ff */
[----:B----4-:R-:W-:Y:S05]  /*3e70*/  @!P0 NANOSLEEP.SYNCS 0x989680 ;  /* 0x009896800000895d */ /* 0x010fea0003900000 */
[----:B------:R-:W4:Y:S02]  /*3e80*/  @!P0 SYNCS.PHASECHK.TRANS64 P0, [R0+URZ], R3 ;  /* 0x00000003000085a7 */ /* 0x000f2400080010ff */
[----:B----4-:R-:W-:Y:S05]  /*3e90*/  @!P0 BRA `(.L_x_81) ;  /* 0xfffffffc00f08947 */ /* 0x010fea000383ffff */
[----:B------:R-:W-:Y:S05]  /*3ea0*/  BRA `(.L_x_80) ;  /* 0x00000000000c7947 */ /* 0x000fea0003800000 */
.L_x_76:
[----:B------:R-:W-:-:S04]  /*3eb0*/  UIADD3 UR5, UPT, UPT, UR7, 0x120, URZ ;  /* 0x0000012007057890 */ /* 0x000fc8000fffe0ff */
[----:B------:R-:W-:-:S09]  /*3ec0*/  UPRMT UR5, UR4, 0x654, UR5 ;  /* 0x0000065404057896 */ /* 0x000fd20008000005 */
[----:B------:R-:W-:Y:S03]  /*3ed0*/  SYNCS.ARRIVE.TRANS64.RED.A1T0 RZ, [UR5], RZ ;  /* 0x000000ffffff79a7 */ /* 0x000fe60008100405 */
.L_x_80:
[----:B-12---:R-:W-:Y:S01]  /*3ee0*/  SHF.L.U32 R3, RZ, 0x1f, RZ ;  /* 0x0000001fff037819 */ /* 0x006fe200000006ff */
[----:B------:R-:W-:Y:S01]  /*3ef0*/  UIADD3 UR5, UPT, UPT, UR7, 0x120, URZ ;  /* 0x0000012007057890 */ /* 0x000fe2000fffe0ff */
[----:B------:R-:W-:Y:S02]  /*3f00*/  PLOP3.LUT P0, PT, PT, PT, UP0, 0x80, 0x8 ;  /* 0x000000000008781c */ /* 0x000fe40003f0f008 */
[----:B------:R-:W1:Y:S02]  /*3f10*/  SYNCS.PHASECHK.TRANS64.TRYWAIT P1, [UR7+0x120], R3 ;  /* 0x00012003ff0075a7 */ /* 0x000e640008021107 */
[----:B-1----:R-:W-:Y:S09]  /*3f20*/  @!P1 BRA `(.L_x_82) ;  /* 0x0000005000509947 */ /* 0x002ff20003800000 */
.L_x_181:
[----:B------:R-:W-:Y:S01]  /*3f30*/  @!UP0 UPRMT UR5, UR4, 0x654, UR5 ;  /* 0x0000065404058896 */ /* 0x000fe20008000005 */
[----:B------:R-:W-:Y:S02]  /*3f40*/  UMOV UR8, 0xffff ;  /* 0x0000ffff00087882 */ /* 0x000fe40000000000 */
[----:B------:R-:W-:-:S06]  /*3f50*/  UMOV UR4, 0x1 ;  /* 0x0000000100047882 */ /* 0x000fcc0000000000 */
[----:B------:R-:W-:Y:S01]  /*3f60*/  @!P0 SYNCS.ARRIVE.TRANS64.RED.A1T0 RZ, [UR5], RZ ;  /* 0x000000ffffff89a7 */ /* 0x000fe20008100405 */
[----:B------:R-:W-:Y:S01]  /*3f70*/  NOP ;  /* 0x0000000000007918 */ /* 0x000fe20000000000 */
[----:B-1----:R-:W1:Y:S01]  /*3f80*/  LDS R0, [UR6+0x14] ;  /* 0x00001406ff007984 */ /* 0x002e620008000800 */
[----:B------:R-:W-:-:S04]  /*3f90*/  ULOP3.LUT UR5, UR21, 0xffff, URZ, 0xc0, !UPT ;  /* 0x0000ffff15057892 */ /* 0x000fc8000f8ec0ff */
[----:B------:R-:W-:-:S04]  /*3fa0*/  USHF.R.U32.HI UR5, URZ, 0x5, UR5 ;  /* 0x00000005ff057899 */ /* 0x000fc80008011605 */
[----:B------:R-:W-:Y:S02]  /*3fb0*/  USHF.L.U32 UR8, UR8, UR5, URZ ;  /* 0x0000000508087299 */ /* 0x000fe400080006ff */
[----:B------:R-:W-:-:S04]  /*3fc0*/  USHF.L.U32 UR4, UR4, UR5, URZ ;  /* 0x0000000504047299 */ /* 0x000fc800080006ff */
[----:B-1----:R-:W-:-:S04]  /*3fd0*/  LOP3.LUT R0, R0, UR8, RZ, 0xc0, !PT ;  /* 0x0000000800007c12 */ /* 0x002fc8000f8ec0ff */
[----:B------:R-:W-:-:S13]  /*3fe0*/  ISETP.NE.AND P0, PT, R0, UR8, PT ;  /* 0x0000000800007c0c */ /* 0x000fda000bf05270 */
[----:B------:R-:W-:Y:S05]  /*3ff0*/  @P0 BRA `(.L_x_83) ;  /* 0x0000000000580947 */ /* 0x000fea0003800000 */
[----:B------:R-:W1:Y:S02]  /*4000*/  LDS R0, [UR6+0x18] ;  /* 0x00001806ff007984 */ /* 0x000e640008000800 */
[----:B-1----:R-:W-:-:S04]  /*4010*/  LOP3.LUT R0, R0, UR4, RZ, 0xc0, !PT ;  /* 0x0000000400007c12 */ /* 0x002fc8000f8ec0ff */
[----:B------:R-:W-:-:S13]  /*4020*/  ISETP.NE.AND P0, PT, R0, UR4, PT ;  /* 0x0000000400007c0c */ /* 0x000fda000bf05270 */
[----:B------:R-:W-:Y:S05]  /*4030*/  @P0 BRA `(.L_x_84) ;  /* 0x00000000003c0947 */ /* 0x000fea0003800000 */
[----:B------:R-:W1:Y:S01]  /*4040*/  S2R R2, SR_LANEID ;  /* 0x0000000000027919 */ /* 0x000e620000000000 */
[----:B------:R-:W-:Y:S01]  /*4050*/  ULOP3.LUT UR8, URZ, UR8, URZ, 0x33, !UPT ;  /* 0x00000008ff087292 */ /* 0x000fe2000f8e33ff */
[----:B------:R-:W-:Y:S01]  /*4060*/  LOP3.LUT R4, RZ, UR4, RZ, 0x33, !PT ;  /* 0x00000004ff047c12 */ /* 0x000fe2000f8e33ff */
[----:B------:R-:W-:Y:S02]  /*4070*/  VOTEU.ANY UR7, UPT, PT ;  /* 0x0000000000077886 */ /* 0x000fe400038e0100 */
[----:B------:R-:W-:Y:S01]  /*4080*/  UFLO.U32 UR7, UR7 ;  /* 0x00000007000772bd */ /* 0x000fe200080e0000 */
[----:B------:R-:W2:Y:S01]  /*4090*/  REDUX UR4, R4 ;  /* 0x00000000040473c4 */ /* 0x000ea20000000000 */
[----:B------:R-:W-:-:S06]  /*40a0*/  IMAD.U32 R0, RZ, RZ, UR8 ;  /* 0x00000008ff007e24 */ /* 0x000fcc000f8e00ff */
[----:B------:R1:W-:Y:S01]  /*40b0*/  UTCATOMSWS.AND URZ, UR8 ;  /* 0x0000000800ff79e3 */ /* 0x0003e20008000000 */
[----:B------:R-:W3:Y:S01]  /*40c0*/  REDUX UR5, R0 ;  /* 0x00000000000573c4 */ /* 0x000ee20000000000 */
[----:B-1----:R-:W-:Y:S01]  /*40d0*/  ISETP.EQ.U32.AND P0, PT, R2, UR7, PT ;  /* 0x0000000702007c0c */ /* 0x002fe2000bf02070 */
[----:B--2---:R-:W-:Y:S01]  /*40e0*/  IMAD.U32 R2, RZ, RZ, UR4 ;  /* 0x00000004ff027e24 */ /* 0x004fe2000f8e00ff */
[----:B---3--:R-:W-:-:S11]  /*40f0*/  MOV R3, UR5 ;  /* 0x0000000500037c02 */ /* 0x008fd60008000f00 */
[----:B------:R1:W-:Y:S04]  /*4100*/  @P0 ATOMS.AND RZ, [UR6+0x14], R3 ;  /* 0x00001403ffff098c */ /* 0x0003e8000a800006 */
[----:B------:R1:W-:Y:S01]  /*4110*/  @P0 ATOMS.AND RZ, [UR6+0x18], R2 ;  /* 0x00001802ffff098c */ /* 0x0003e2000a800006 */
[----:B------:R-:W-:Y:S05]  /*4120*/  BRA `(.L_x_85) ;  /* 0x0000000000147947 */ /* 0x000fea0003800000 */
.L_x_84:
[----:B------:R-:W-:Y:S02]  /*4130*/  MOV R2, 0x4150 ;  /* 0x0000415000027802 */ /* 0x000fe40000000f00 */
[----:B---345:R-:W-:Y:S05]  /*4140*/  CALL.REL.NOINC `($__internal_0_$__cuda_sm10x_tcgen05_guardrail_trap_col_being_dealloced_not_returned_by_alloc) ;  /* 0x0000005400307944 */ /* 0x038fea0003c00000 */
[----:B------:R-:W-:Y:S05]  /*4150*/  BRA `(.L_x_85) ;  /* 0x0000000000087947 */ /* 0x000fea0003800000 */
.L_x_83:
[----:B------:R-:W-:Y:S02]  /*4160*/  MOV R2, 0x4180 ;  /* 0x0000418000027802 */ /* 0x000fe40000000f00 */
[----:B---345:R-:W-:Y:S05]  /*4170*/  CALL.REL.NOINC `($__internal_2_$__cuda_sm10x_tcgen05_guardrail_trap_unallocated_columns_being_dealloced) ;  /* 0x00000054003c7944 */ /* 0x038fea0003c00000 */
.L_x_85:
[----:B------:R-:W-:Y:S01]  /*4180*/  NOP ;  /* 0x0000000000007918 */ /* 0x000fe20000000000 */
[----:B----4-:R-:W-:Y:S05]  /*4190*/  EXIT ;  /* 0x000000000000794d */ /* 0x010fea0003800000 */
.L_x_56:
[----:B------:R-:W-:-:S09]  /*41a0*/  UISETP.NE.OR UP5, UPT, UR10, 0x3, !UP5 ;  /* 0x000000030a00788c */ /* 0x000fd2000efa5670 */
[----:B------:R-:W-:Y:S05]  /*41b0*/  BRA.U UP5, `(.L_x_86) ;  /* 0x0000001105787547 */ /* 0x000fea000b800000 */
[----:B------:R-:W1:Y:S01]  /*41c0*/  LDC R0, c[0x0][0xb30] ;  /* 0x0002cc00ff007b82 */ /* 0x000e620000000800 */
[----:B------:R-:W2:Y:S01]  /*41d0*/  LDCU.64 UR8, c[0x0][0x888] ;  /* 0x00011100ff0877ac */ /* 0x000ea20008000a00 */
[----:B------:R-:W-:Y:S02]  /*41e0*/  HFMA2 R25, -RZ, RZ, 0, 0 ;  /* 0x00000000ff197431 */ /* 0x000fe400000001ff */
[----:B-----5:R-:W-:Y:S01]  /*41f0*/  IMAD.MOV.U32 R32, RZ, RZ, 0x1 ;  /* 0x00000001ff207424 */ /* 0x020fe200078e00ff */
[----:B------:R-:W-:Y:S01]  /*4200*/  MOV R23, 0x1000 ;  /* 0x0000100000177802 */ /* 0x000fe20000000f00 */
[----:B------:R-:W3:Y:S01]  /*4210*/  LDCU.64 UR4, c[0x0][0x890] ;  /* 0x00011200ff0477ac */ /* 0x000ee20008000a00 */
[----:B------:R-:W-:Y:S01]  /*4220*/  IMAD.MOV.U32 R27, RZ, RZ, RZ ;  /* 0x000000ffff1b7224 */ /* 0x000fe200078e00ff */
[----:B------:R-:W4:Y:S01]  /*4230*/  LDC R19, c[0x0][0x370] ;  /* 0x0000dc00ff137b82 */ /* 0x000f220000000800 */
[----:B------:R-:W-:Y:S01]  /*4240*/  UMOV UR7, 0x400 ;  /* 0x0000040000077882 */ /* 0x000fe20000000000 */
[----:B------:R-:W-:-:S02]  /*4250*/  UPLOP3.LUT UP1, UPT, UPT, UPT, UPT, 0x40, 0x4 ;  /* 0x000000000004789c */ /* 0x000fc40003f2e870 */
[----:B------:R-:W-:-:S04]  /*4260*/  ULEA UR7, UR37, UR7, 0x18 ;  /* 0x0000000725077291 */ /* 0x000fc8000f8ec0ff */
[----:B------:R-:W4:Y:S01]  /*4270*/  LDC R2, c[0x0][0xb0c] ;  /* 0x0002c300ff027b82 */ /* 0x000f220000000800 */
[----:B------:R-:W-:Y:S02]  /*4280*/  UIADD3 UR13, UPT, UPT, UR7, 0x68, URZ ;  /* 0x00000068070d7890 */ /* 0x000fe4000fffe0ff */
[----:B--2---:R-:W-:Y:S02]  /*4290*/  UISETP.NE.U32.AND UP3, UPT, UR8, URZ, UPT ;  /* 0x000000ff0800728c */ /* 0x004fe4000bf65070 */
[----:B------:R-:W-:Y:S02]  /*42a0*/  UIADD3 UR41, UPT, UPT, UR7, 0x50, URZ ;  /* 0x0000005007297890 */ /* 0x000fe4000fffe0ff */
[----:B---3--:R-:W-:Y:S01]  /*42b0*/  UISETP.NE.U32.AND UP4, UPT, UR4, URZ, UPT ;  /* 0x000000ff0400728c */ /* 0x008fe2000bf85070 */
[----:B------:R-:W2:Y:S01]  /*42c0*/  LDC R18, c[0x0][0xb20] ;  /* 0x0002c800ff127b82 */ /* 0x000ea20000000800 */
[----:B-1----:R-:W-:Y:S01]  /*42d0*/  ISETP.NE.AND P1, PT, R0, 0x1, PT ;  /* 0x000000010000780c */ /* 0x002fe20003f25270 */
[----:B------:R-:W-:-:S02]  /*42e0*/  UISETP.NE.AND.EX UP3, UPT, UR9, URZ, UPT, UP3 ;  /* 0x000000ff0900728c */ /* 0x000fc4000bf65330 */
[----:B------:R-:W-:Y:S02]  /*42f0*/  UIADD3 UR33, UPT, UPT, UR7, 0x58, URZ ;  /* 0x0000005807217890 */ /* 0x000fe4000fffe0ff */
[----:B------:R-:W-:Y:S02]  /*4300*/  UIADD3 UR25, UPT, UPT, UR7, 0x60, URZ ;  /* 0x0000006007197890 */ /* 0x000fe4000fffe0ff */
[----:B------:R-:W1:Y:S01]  /*4310*/  LDC.64 R36, c[0x0][0x348] ;  /* 0x0000d200ff247b82 */ /* 0x000e620000000a00 */
[----:B------:R-:W-:Y:S02]  /*4320*/  UPRMT UR13, UR37, 0x654, UR13 ;  /* 0x00000654250d7896 */ /* 0x000fe4000800000d */
[----:B------:R-:W-:-:S05]  /*4330*/  UISETP.NE.AND.EX UP4, UPT, UR5, URZ, UPT, UP4 ;  /* 0x000000ff0500728c */ /* 0x000fca000bf85340 */
[----:B------:R-:W3:Y:S08]  /*4340*/  LDC.64 R16, c[0x0][0xb10] ;  /* 0x0002c400ff107b82 */ /* 0x000ef00000000a00 */
[----:B------:R-:W1:Y:S08]  /*4350*/  LDC.64 R6, c[0x0][0xb18] ;  /* 0x0002c600ff067b82 */ /* 0x000e700000000a00 */
[----:B------:R-:W1:Y:S08]  /*4360*/  LDC.64 R4, c[0x0][0xb28] ;  /* 0x0002ca00ff047b82 */ /* 0x000e700000000a00 */
[----:B--2-4-:R-:W1:Y:S02]  /*4370*/  LDC R22, c[0x0][0x374] ;  /* 0x0000dd00ff167b82 */ /* 0x014e640000000800 */
.L_x_97:
[----:B------:R-:W-:Y:S02]  /*4380*/  LEA R0, R27, UR7, 0x3 ;  /* 0x000000071b007c11 */ /* 0x000fe4000f8e18ff */
[----:B------:R-:W-:Y:S02]  /*4390*/  SHF.L.U32 R3, R25, 0x1f, RZ ;  /* 0x0000001f19037819 */ /* 0x000fe400000006ff */
[----:B------:R-:W-:Y:S02]  /*43a0*/  LEA R28, R27, UR7, 0x4 ;  /* 0x000000071b1c7c11 */ /* 0x000fe4000f8e20ff */
[----:B--2---:R-:W2:Y:S02]  /*43b0*/  SYNCS.PHASECHK.TRANS64.TRYWAIT P0, [R0+URZ+0xa0], R3 ;  /* 0x0000a003000075a7 */ /* 0x004ea400080011ff */
[----:B--2---:R-:W-:Y:S05]  /*43c0*/  @!P0 BRA `(.L_x_87) ;  /* 0x0000004c00408947 */ /* 0x004fea0003800000 */
.L_x_182:
[----:B------:R-:W-:Y:S01]  /*43d0*/  ISETP.GE.AND P0, PT, R26, 0x1, PT ;  /* 0x000000011a00780c */ /* 0x000fe20003f06270 */
[----:B------:R-:W4:Y:S01]  /*43e0*/  LDS.128 R28, [R28+0x130] ;  /* 0x000130001c1c7984 */ /* 0x000f220000000c00 */
[----:B--2---:R-:W-:Y:S01]  /*43f0*/  VIADD R0, R0, 0xb0 ;  /* 0x000000b000007836 */ /* 0x004fe20000000000 */
[----:B------:R-:W-:Y:S01]  /*4400*/  @!PT LDS RZ, [RZ] ;  /* 0x00000000fffff984 */ /* 0x000fe20000000800 */
[----:B------:R-:W-:Y:S01]  /*4410*/  @!PT LDS RZ, [RZ] ;  /* 0x00000000fffff984 */ /* 0x000fe20000000800 */
[----:B------:R-:W-:Y:S01]  /*4420*/  @!PT LDS RZ, [RZ] ;  /* 0x00000000fffff984 */ /* 0x000fe20000000800 */
[----:B------:R-:W-:Y:S01]  /*4430*/  @!PT LDS RZ, [RZ] ;  /* 0x00000000fffff984 */ /* 0x000fe20000000800 */
[----:B------:R2:W-:Y:S06]  /*4440*/  MEMBAR.ALL.CTA ;  /* 0x0000000000007992 */ /* 0x0005ec0000008000 */
[----:B--2---:R-:W2:Y:S01]  /*4450*/  FENCE.VIEW.ASYNC.S ;  /* 0x00000000000073c6 */ /* 0x004ea20000000000 */
[----:B------:R-:W-:Y:S04]  /*4460*/  PRMT R0, RZ, 0x654, R0 ;  /* 0x00000654ff007816 */ /* 0x000fe80000000000 */
[----:B--2---:R2:W-:Y:S01]  /*4470*/  SYNCS.ARRIVE.TRANS64.RED.A1T0 RZ, [R0+URZ], RZ ;  /* 0x000000ff00ff79a7 */ /* 0x0045e200081004ff */
[----:B----4-:R-:W-:Y:S11]  /*4480*/  LOP3.LUT P3, RZ, R30, 0x1, RZ, 0xc0, !PT ;  /* 0x000000011eff7812 */ /* 0x010ff6000786c0ff */
[----:B------:R-:W-:Y:S02]  /*4490*/  @!UPT UIADD3 URZ, UPT, UPT, URZ, URZ, URZ ;  /* 0x000000fffffff290 */ /* 0x000fe4000fffe0ff */
[----:B------:R-:W-:Y:S02]  /*44a0*/  @P3 MOV R13, R28 ;  /* 0x0000001c000d3202 */ /* 0x000fe40000000f00 */
[----:B------:R-:W-:Y:S01]  /*44b0*/  @P3 LOP3.LUT R8, R29, 0xffff, RZ, 0xc0, !PT ;  /* 0x0000ffff1d083812 */ /* 0x000fe200078ec0ff */
[----:B--2---:R-:W-:Y:S06]  /*44c0*/  @!P0 BRA `(.L_x_88) ;  /* 0x0000000000a48947 */ /* 0x004fec0003800000 */
[----:B-1----:R-:W-:Y:S01]  /*44d0*/  IMAD.HI.U32 R33, R22, R7, RZ ;  /* 0x0000000716217227 */ /* 0x002fe200078e00ff */
[----:B------:R-:W-:Y:S02]  /*44e0*/  ISETP.NE.AND P0, PT, R6, 0x1, PT ;  /* 0x000000010600780c */ /* 0x000fe40003f05270 */
[----:B------:R-:W-:Y:S01]  /*44f0*/  ISETP.NE.AND P2, PT, R26, 0x1, PT ;  /* 0x000000011a00780c */ /* 0x000fe20003f45270 */
[----:B---3--:R-:W-:Y:S01]  /*4500*/  IMAD.HI.U32 R34, R19, R16, RZ ;  /* 0x0000001013227227 */ /* 0x008fe200078e00ff */
[----:B------:R-:W-:Y:S02]  /*4510*/  SHF.R.U32.HI R33, RZ, R18, R33 ;  /* 0x00000012ff217219 */ /* 0x000fe40000011621 */
[----:B------:R-:W-:Y:S01]  /*4520*/  ISETP.NE.AND P4, PT, R2, 0x1, PT ;  /* 0x000000010200780c */ /* 0x000fe20003f85270 */
[----:B------:R-:W-:Y:S01]  /*4530*/  IMAD.HI.U32 R38, R13, R16, RZ ;  /* 0x000000100d267227 */ /* 0x000fe200078e00ff */
[----:B------:R-:W-:Y:S02]  /*4540*/  SHF.R.U32.HI R34, RZ, R17, R34 ;  /* 0x00000011ff227219 */ /* 0x000fe40000011622 */
[----:B------:R-:W-:Y:S01]  /*4550*/  SEL R3, R22, R33, !P0 ;  /* 0x0000002116037207 */ /* 0x000fe20004000000 */
[C---:B------:R-:W-:Y:S01]  /*4560*/  IMAD.HI.U32 R33, R8.reuse, R7, RZ ;  /* 0x0000000708217227 */ /* 0x040fe200078e00ff */
[----:B------:R-:W-:Y:S02]  /*4570*/  SEL R11, R19, R34, !P4 ;  /* 0x00000022130b7207 */ /* 0x000fe40006000000 */
[----:B------:R-:W-:Y:S01]  /*4580*/  SHF.R.U32.HI R38, RZ, R17, R38 ;  /* 0x00000011ff267219 */ /* 0x000fe20000011626 */
[----:B------:R-:W-:Y:S01]  /*4590*/  IMAD.HI.U32 R40, R3, R4, RZ ;  /* 0x0000000403287227 */ /* 0x000fe200078e00ff */
[----:B------:R-:W-:Y:S03]  /*45a0*/  SHF.R.U32.HI R33, RZ, R18, R33 ;  /* 0x00000012ff217219 */ /* 0x000fe60000011621 */
[----:B------:R-:W-:Y:S01]  /*45b0*/  IMAD.HI.U32 R34, R11, R4, RZ ;  /* 0x000000040b227227 */ /* 0x000fe200078e00ff */
[----:B------:R-:W-:Y:S02]  /*45c0*/  @P2 SHF.R.U32.HI R3, RZ, R5, R40 ;  /* 0x00000005ff032219 */ /* 0x000fe40000011628 */
[----:B------:R-:W-:Y:S02]  /*45d0*/  SEL R9, R8, R33, !P0 ;  /* 0x0000002108097207 */ /* 0x000fe40004000000 */
[----:B------:R-:W-:Y:S01]  /*45e0*/  @P2 SHF.R.U32.HI R11, RZ, R5, R34 ;  /* 0x00000005ff0b2219 */ /* 0x000fe20000011622 */
[C---:B------:R-:W-:Y:S01]  /*45f0*/  IMAD R10, R26.reuse, R3, RZ ;  /* 0x000000031a0a7224 */ /* 0x040fe200078e02ff */
[----:B------:R-:W-:Y:S01]  /*4600*/  SEL R3, R13, R38, !P4 ;  /* 0x000000260d037207 */ /* 0x000fe20006000000 */
[C---:B------:R-:W-:Y:S03]  /*4610*/  IMAD.HI.U32 R14, R9.reuse, R4, RZ ;  /* 0x00000004090e7227 */ /* 0x040fe600078e00ff */
[----:B------:R-:W-:Y:S01]  /*4620*/  ISETP.GE.AND P0, PT, R9, R10, PT ;  /* 0x0000000a0900720c */ /* 0x000fe20003f06270 */
[C---:B------:R-:W-:Y:S01]  /*4630*/  IMAD R12, R26.reuse, R11, RZ ;  /* 0x0000000b1a0c7224 */ /* 0x040fe200078e02ff */
[-C--:B------:R-:W-:Y:S04]  /*4640*/  SHF.R.U32.HI R14, RZ, R5.reuse, R14 ;  /* 0x00000005ff0e7219 */ /* 0x080fe8000001160e */
[----:B------:R-:W-:Y:S02]  /*4650*/  ISETP.GE.OR P0, PT, R3, R12, P0 ;  /* 0x0000000c0300720c */ /* 0x000fe40000706670 */
[----:B------:R-:W-:Y:S05]  /*4660*/  SEL R15, R9, R14, !P2 ;  /* 0x0000000e090f7207 */ /* 0x000fea0005000000 */
[----:B------:R-:W-:Y:S04]  /*4670*/  IMAD.MOV R14, RZ, RZ, -R15 ;  /* 0x000000ffff0e7224 */ /* 0x000fe800078e0a0f */
[----:B------:R-:W-:Y:S02]  /*4680*/  IMAD R14, R26, R14, R9 ;  /* 0x0000000e1a0e7224 */ /* 0x000fe400078e0209 */
[C---:B------:R-:W-:Y:S05]  /*4690*/  @!P0 IMAD.HI.U32 R10, R3.reuse, R4, RZ ;  /* 0x00000004030a8227 */ /* 0x040fea00078e00ff */
[----:B------:R-:W-:Y:S04]  /*46a0*/  @!P0 SHF.R.U32.HI R10, RZ, R5, R10 ;  /* 0x00000005ff0a8219 */ /* 0x000fe8000001160a */
[----:B------:R-:W-:Y:S01]  /*46b0*/  @!P0 SEL R0, R3, R10, !P2 ;  /* 0x0000000a03008207 */ /* 0x000fe20005000000 */
[----:B------:R-:W-:Y:S03]  /*46c0*/  IMAD.MOV R10, RZ, RZ, -R3 ;  /* 0x000000ffff0a7224 */ /* 0x000fe600078e0a03 */
[----:B------:R-:W-:Y:S01]  /*46d0*/  @!P0 IADD3 R15, PT, PT, R15, -R0, RZ ;  /* 0x800000000f0f8210 */ /* 0x000fe20007ffe0ff */
[----:B------:R-:W-:Y:S01]  /*46e0*/  @!P0 IMAD R0, R11, R14, R0 ;  /* 0x0000000e0b008224 */ /* 0x000fe200078e0200 */
[----:B------:R-:W-:Y:S01]  /*46f0*/  IADD3 R11, PT, PT, -R9, RZ, RZ ;  /* 0x000000ff090b7210 */ /* 0x000fe20007ffe1ff */
[----:B------:R-:W-:Y:S02]  /*4700*/  IMAD R13, R2, R10, R13 ;  /* 0x0000000a020d7224 */ /* 0x000fe400078e020d */
[----:B------:R-:W-:Y:S02]  /*4710*/  @!P0 IMAD R9, R15, R26, R3 ;  /* 0x0000001a0f098224 */ /* 0x000fe400078e0203 */
[----:B------:R-:W-:Y:S02]  /*4720*/  @!P0 IMAD.MOV.U32 R3, RZ, RZ, R0 ;  /* 0x000000ffff038224 */ /* 0x000fe400078e0000 */
[----:B------:R-:W-:Y:S02]  /*4730*/  IMAD R8, R6, R11, R8 ;  /* 0x0000000b06087224 */ /* 0x000fe400078e0208 */
[----:B------:R-:W-:Y:S02]  /*4740*/  IMAD R13, R3, R2, R13 ;  /* 0x00000002030d7224 */ /* 0x000fe400078e020d */
[----:B------:R-:W-:Y:S02]  /*4750*/  IMAD R8, R9, R6, R8 ;  /* 0x0000000609087224 */ /* 0x000fe400078e0208 */
.L_x_88:
[----:B------:R-:W-:Y:S05]  /*4760*/  BRA.U UP1, `(.L_x_89) ;  /* 0x0000000101107547 */ /* 0x000fea000b800000 */
[----:B------:R-:W-:Y:S04]  /*4770*/  MOV R0, UR6 ;  /* 0x0000000600007c02 */ /* 0x000fe80008000f00 */
[----:B------:R-:W-:Y:S04]  /*4780*/  SHF.L.U32 R3, R0, 0x1f, RZ ;  /* 0x0000001f00037819 */ /* 0x000fe800000006ff */
[----:B------:R-:W2:Y:S02]  /*4790*/  SYNCS.PHASECHK.TRANS64.TRYWAIT P0, [UR7+0x98], R3 ;  /* 0x00009803ff0075a7 */ /* 0x000ea40008001107 */
[----:B--2---:R-:W-:Y:S05]  /*47a0*/  @!P0 BRA `(.L_x_90) ;  /* 0x00000048005c8947 */ /* 0x004fea0003800000 */
.L_x_89:
[----:B------:R-:W-:Y:S02]  /*47b0*/  R2UR UR42, R20 ;  /* 0x00000000142a72ca */ /* 0x000fe400000e0000 */
[----:B------:R-:W-:Y:S02]  /*47c0*/  R2UR UR43, R21 ;  /* 0x00000000152b72ca */ /* 0x000fe400000e0000 */
[----:B------:R-:W-:Y:S02]  /*47d0*/  ISETP.NE.U32.AND P2, PT, RZ, UR4, PT ;  /* 0x00000004ff007c0c */ /* 0x000fe4000bf45070 */
[----:B------:R-:W-:Y:S02]  /*47e0*/  SHF.L.U32 R12, R32, 0x1f, RZ ;  /* 0x0000001f200c7819 */ /* 0x000fe400000006ff */
[----:B------:R-:W-:Y:S05]  /*47f0*/  ISETP.NE.AND.EX P2, PT, RZ, UR5, PT, P2 ;  /* 0x00000005ff007c0c */ /* 0x000fea000bf45320 */
[----:B------:R-:W-:Y:S02]  /*4800*/  USHF.L.U32 UR42, UR42, 0x7, URZ ;  /* 0x000000072a2a7899 */ /* 0x000fe400080006ff */
[----:B------:R-:W-:Y:S01]  /*4810*/  USHF.L.U32 UR43, UR43, 0x6, URZ ;  /* 0x000000062b2b7899 */ /* 0x000fe200080006ff */
[----:B------:R-:W-:Y:S11]  /*4820*/  BRA.U !UP4, `(.L_x_91) ;  /* 0x000000010c347547 */ /* 0x000ff6000b800000 */
[----:B------:R-:W-:Y:S01]  /*4830*/  UPLOP3.LUT UP0, UPT, UPT, UPT, UP3, 0x80, 0x8 ;  /* 0x000000000008789c */ /* 0x000fe20003f0f030 */
[----:B--2---:R-:W-:Y:S02]  /*4840*/  HFMA2 R0, -RZ, RZ, 0, 5.9604644775390625e-08 ;  /* 0x00000001ff007431 */ /* 0x004fe400000001ff */
[----:B------:R-:W-:Y:S03]  /*4850*/  IMAD.MOV.U32 R59, RZ, RZ, 0x1 ;  /* 0x00000001ff3b7424 */ /* 0x000fe600078e00ff */
[----:B------:R-:W-:Y:S05]  /*4860*/  PLOP3.LUT P0, PT, PT, PT, UP0, 0x80, 0x8 ;  /* 0x000000000008781c */ /* 0x000fea0003f0f008 */
[----:B------:R-:W2:Y:S01]  /*4870*/  @UP0 LDCU.64 UR10, c[0x0][0x888] ;  /* 0x00011100ff0a07ac */ /* 0x000ea20008000a00 */
[----:B------:R-:W-:Y:S07]  /*4880*/  @UP0 UIMAD UR8, UR36, UR4, URZ ;  /* 0x00000004240802a4 */ /* 0x000fee000f8e02ff */
[----:B------:R-:W-:Y:S01]  /*4890*/  @!P0 PRMT R59, R0, 0x7610, R59 ;  /* 0x00007610003b8816 */ /* 0x000fe2000000003b */
[----:B--2---:R-:W-:Y:S03]  /*48a0*/  @UP0 UIMAD.WIDE UR10, UR8, 0x4, UR10 ;  /* 0x00000004080a08a5 */ /* 0x004fe6000f8e020a */
[----:B------:R-:W2:Y:S03]  /*48b0*/  @!UP0 LDCU UR8, c[0x0][0x880] ;  /* 0x00011000ff0887ac */ /* 0x000ea60008000800 */
[----:B------:R-:W-:Y:S01]  /*48c0*/  IMAD.U32 R10, RZ, RZ, UR10 ;  /* 0x0000000aff0a7e24 */ /* 0x000fe2000f8e00ff */
[----:B------:R-:W-:Y:S05]  /*48d0*/  MOV R11, UR11 ;  /* 0x0000000b000b7c02 */ /* 0x000fea0008000f00 */
[----:B------:R4:W5:Y:S02]  /*48e0*/  @P0 LDG.E R35, desc[UR46][R10.64] ;  /* 0x0000002e0a230981 */ /* 0x000964000c1e1900 */
[----:B--2-4-:R-:W-:Y:S07]  /*48f0*/  @!P0 IMAD.U32 R35, RZ, RZ, UR8 ;  /* 0x00000008ff238e24 */ /* 0x014fee000f8e00ff */
.L_x_91:
[----:B-----5:R-:W-:Y:S01]  /*4900*/  @!P2 FSETP.EQ.AND P0, PT, R35, RZ, PT ;  /* 0x000000ff2300a20b */ /* 0x020fe20003f02000 */
[----:B------:R-:W-:Y:S01]  /*4910*/  @!UPT UIADD3 URZ, UPT, UPT, URZ, URZ, URZ ;  /* 0x000000fffffff290 */ /* 0x000fe2000fffe0ff */
[----:B------:R-:W-:Y:S11]  /*4920*/  @!P2 BRA `(.L_x_92) ;  /* 0x000000000014a947 */ /* 0x000ff60003800000 */
[----:B------:R-:W-:Y:S02]  /*4930*/  LOP3.LUT P2, RZ, R59, 0xff, RZ, 0xc0, !PT ;  /* 0x000000ff3bff7812 */ /* 0x000fe4000784c0ff */
[----:B------:R-:W-:Y:S04]  /*4940*/  PLOP3.LUT P0, PT, PT, PT, UP0, 0x80, 0x8 ;  /* 0x000000000008781c */ /* 0x000fe80003f0f008 */
[----:B------:R-:W-:Y:S07]  /*4950*/  PLOP3.LUT P0, PT, P0, PT, PT, 0x8, 0x80 ;  /* 0x000000000080781c */ /* 0x000fee000070e170 */
[----:B------:R-:W-:Y:S11]  /*4960*/  @P2 FSETP.EQ.AND P0, PT, R35, RZ, PT ;  /* 0x000000ff2300220b */ /* 0x000ff60003f02000 */
[----:B------:R-:W-:Y:S02]  /*4970*/  @!UPT UIADD3 URZ, UPT, UPT, URZ, URZ, URZ ;  /* 0x000000fffffff290 */ /* 0x000fe4000fffe0ff */
.L_x_92:
[----:B------:R-:W4:Y:S01]  /*4980*/  SYNCS.PHASECHK.TRANS64.TRYWAIT P2, [UR7+0x70], R12 ;  /* 0x0000700cff0075a7 */ /* 0x000f220008041107 */
[----:B------:R-:W-:Y:S04]  /*4990*/  ELECT P4, URZ, PT ;  /* 0x0000000000ff782f */ /* 0x000fe80003880000 */
[----:B------:R-:W-:Y:S11]  /*49a0*/  PLOP3.LUT P4, PT, P0, P4, PT, 0xf2, 0x2f ;  /* 0x00000000002f781c */ /* 0x000ff60000789e72 */
[----:B------:R-:W-:Y:S02]  /*49b0*/  @!UPT UIADD3 URZ, UPT, UPT, URZ, URZ, URZ ;  /* 0x000000fffffff290 */ /* 0x000fe4000fffe0ff */
[----:B-1----:R-:W-:Y:S05]  /*49c0*/  @!P4 IADD3 R9, P0, PT, R36, 0x580, RZ ;  /* 0x000005802409c810 */ /* 0x002fea0007f1e0ff */
[----:B--2---:R-:W-:Y:S01]  /*49d0*/  @!P4 IMAD.X R0, RZ, RZ, R37, P0 ;  /* 0x000000ffff00c224 */ /* 0x004fe200000e0625 */
[----:B----4-:R-:W-:Y:S07]  /*49e0*/  @!P2 BRA `(.L_x_93) ;  /* 0x0000004400e4a947 */ /* 0x010fee0003800000 */
.L_x_185:
[----:B------:R-:W-:Y:S01]  /*49f0*/  @!P4 R2UR UR9, R9 ;  /* 0x000000000909c2ca */ /* 0x000fe200000e0000 */
[----:B------:R-:W-:Y:S01]  /*4a00*/  VOTEU.ALL UP1, P4 ;  /* 0x0000000000ff7886 */ /* 0x000fe20002020000 */
[----:B------:R-:W-:Y:S01]  /*4a10*/  @!P4 R2UR UR8, R0 ;  /* 0x000000000008c2ca */ /* 0x000fe200000e0000 */
[----:B------:R-:W-:Y:S01]  /*4a20*/  VOTEU.ALL UP2, P4 ;  /* 0x0000000000ff7886 */ /* 0x000fe20002040000 */
[----:B------:R-:W-:Y:S01]  /*4a30*/  UMOV UR16, 0x0 ;  /* 0x0000000000107882 */ /* 0x000fe20000000000 */
[----:B------:R-:W-:Y:S01]  /*4a40*/  UMOV UR17, 0x10000000 ;  /* 0x1000000000117882 */ /* 0x000fe20000000000 */
[----:B------:R-:W-:Y:S01]  /*4a50*/  @!UP1 UIADD3 UR40, UPT, UPT, UR7, 0x200, URZ ;  /* 0x0000020007289890 */ /* 0x000fe2000fffe0ff */
[----:B------:R-:W-:Y:S01]  /*4a60*/  @!P4 IMAD.MOV.U32 R0, RZ, RZ, 0x1000 ;  /* 0x00001000ff00c424 */ /* 0x000fe200078e00ff */
[----:B------:R-:W-:Y:S01]  /*4a70*/  UMOV UR44, UR36 ;  /* 0x00000024002c7c82 */ /* 0x000fe20008000000 */
[----:B------:R-:W-:Y:S01]  /*4a80*/  @!UP1 UIADD3 UR10, UPT, UPT, UR42, 0x40, URZ ;  /* 0x000000402a0a9890 */ /* 0x000fe2000fffe0ff */
[----:B------:R-:W-:Y:S01]  /*4a90*/  @!P4 IADD3 R9, P0, PT, R36, 0x580, RZ ;  /* 0x000005802409c810 */ /* 0x000fe20007f1e0ff */
[----:B------:R-:W-:Y:S01]  /*4aa0*/  UMOV UR11, UR43 ;  /* 0x0000002b000b7c82 */ /* 0x000fe20008000000 */
[----:B------:R-:W-:Y:S01]  /*4ab0*/  UMOV UR12, UR36 ;  /* 0x00000024000c7c82 */ /* 0x000fe20008000000 */
[----:B------:R-:W-:Y:S01]  /*4ac0*/  IMAD.U32 R10, RZ, RZ, UR9 ;  /* 0x00000009ff0a7e24 */ /* 0x000fe2000f8e00ff */
[----:B------:R-:W-:Y:S01]  /*4ad0*/  UMOV UR9, UR41 ;  /* 0x0000002900097c82 */ /* 0x000fe20008000000 */
[----:B------:R-:W-:Y:S01]  /*4ae0*/  IMAD.U32 R11, RZ, RZ, UR8 ;  /* 0x00000008ff0b7e24 */ /* 0x000fe2000f8e00ff */
[----:B------:R-:W-:Y:S02]  /*4af0*/  @!UP1 UIADD3 UR8, UPT, UPT, UR7, 0xa00, URZ ;  /* 0x00000a0007089890 */ /* 0x000fe4000fffe0ff */
[----:B------:R-:W-:Y:S01]  /*4b00*/  @!P4 R2UR UR18, R10 ;  /* 0x000000000a12c2ca */ /* 0x000fe200000e0000 */
[----:B------:R-:W-:Y:S01]  /*4b10*/  VOTEU.ALL UP1, P4 ;  /* 0x0000000000ff7886 */ /* 0x000fe20002020000 */
[----:B------:R-:W-:Y:S01]  /*4b20*/  @!P4 R2UR UR19, R11 ;  /* 0x000000000b13c2ca */ /* 0x000fe200000e0000 */
[----:B------:R-:W-:Y:S11]  /*4b30*/  UPRMT UR14, UR37, 0x654, UR41 ;  /* 0x00000654250e7896 */ /* 0x000ff60008000029 */
[----:B------:R-:W-:Y:S01]  /*4b40*/  @!UPT UIADD3 URZ, UPT, UPT, URZ, URZ, URZ ;  /* 0x000000fffffff290 */ /* 0x000fe2000fffe0ff */
[----:B------:R2:W-:Y:S01]  /*4b50*/  @!UP2 UTMALDG.3D [UR40], [UR18], desc[UR16] ;  /* 0x000010281200a5b4 */ /* 0x0005e20008011000 */
[----:B------:R2:W-:Y:S01]  /*4b60*/  @!UP1 UTMALDG.3D [UR8], [UR18], desc[UR16] ;  /* 0x00001008120095b4 */ /* 0x0005e20008011000 */
[----:B------:R4:W-:Y:S01]  /*4b70*/  @!P4 SYNCS.ARRIVE.TRANS64.RED.A0TR RZ, [UR7+0x50], R0 ;  /* 0x00005000ffffc9a7 */ /* 0x0009e20008300407 */
[----:B------:R-:W-:Y:S01]  /*4b80*/  SYNCS.ARRIVE.TRANS64.RED.A1T0 RZ, [UR14], RZ ;  /* 0x000000ffffff79a7 */ /* 0x000fe2000810040e */
[----:B----4-:R-:W-:Y:S01]  /*4b90*/  @!P4 IMAD.X R0, RZ, RZ, R37, P0 ;  /* 0x000000ffff00c224 */ /* 0x010fe200000e0625 */
[----:B------:R-:W4:Y:S02]  /*4ba0*/  SYNCS.PHASECHK.TRANS64.TRYWAIT P2, [UR7+0x78], R12 ;  /* 0x0000780cff0075a7 */ /* 0x000f240008041107 */
[----:B--2-4-:R-:W-:Y:S05]  /*4bb0*/  @!P2 BRA `(.L_x_94) ;  /* 0x000000440088a947 */ /* 0x014fea0003800000 */
.L_x_187:
        /* <DEDUP_REMOVED lines=8> */
[----:B------:R-:W-:Y:S01]  /*4c40*/  @!UP1 UIADD3 UR32, UPT, UPT, UR7, 0x1200, URZ ;  /* 0x0000120007209890 */ /* 0x000fe2000fffe0ff */
[----:B------:R-:W-:Y:S01]  /*4c50*/  @!P4 IADD3 R21, P0, PT, R36, 0x580, RZ ;  /* 0x000005802415c810 */ /* 0x000fe20007f1e0ff */
[----:B------:R-:W-:Y:S01]  /*4c60*/  UMOV UR35, UR43 ;  /* 0x0000002b00237c82 */ /* 0x000fe20008000000 */
[----:B------:R-:W-:Y:S02]  /*4c70*/  @!UP1 UIADD3 UR10, UPT, UPT, UR42, 0x50, URZ ;  /* 0x000000502a0a9890 */ /* 0x000fe4000fffe0ff */
[----:B------:R-:W-:Y:S01]  /*4c80*/  IMAD.U32 R10, RZ, RZ, UR9 ;  /* 0x00000009ff0a7e24 */ /* 0x000fe2000f8e00ff */
[----:B------:R-:W-:Y:S01]  /*4c90*/  UMOV UR9, UR33 ;  /* 0x0000002100097c82 */ /* 0x000fe20008000000 */
[----:B------:R-:W-:Y:S01]  /*4ca0*/  IMAD.U32 R11, RZ, RZ, UR8 ;  /* 0x00000008ff0b7e24 */ /* 0x000fe2000f8e00ff */
[----:B------:R-:W-:Y:S01]  /*4cb0*/  @!UP1 UIADD3 UR8, UPT, UPT, UR7, 0x1a00, URZ ;  /* 0x00001a0007089890 */ /* 0x000fe2000fffe0ff */
[----:B------:R-:W-:Y:S01]  /*4cc0*/  @!P4 IMAD.X R20, RZ, RZ, R37, P0 ;  /* 0x000000ffff14c224 */ /* 0x000fe200000e0625 */
[----:B------:R-:W-:Y:S01]  /*4cd0*/  @!P4 R2UR UR18, R10 ;  /* 0x000000000a12c2ca */ /* 0x000fe200000e0000 */
[----:B------:R-:W-:Y:S01]  /*4ce0*/  VOTEU.ALL UP1, P4 ;  /* 0x0000000000ff7886 */ /* 0x000fe20002020000 */
[----:B------:R-:W-:Y:S01]  /*4cf0*/  @!P4 R2UR UR19, R11 ;  /* 0x000000000b13c2ca */ /* 0x000fe200000e0000 */
[----:B------:R-:W-:Y:S01]  /*4d00*/  UMOV UR11, UR43 ;  /* 0x0000002b000b7c82 */ /* 0x000fe20008000000 */
[----:B------:R-:W-:Y:S01]  /*4d10*/  UMOV UR12, UR36 ;  /* 0x00000024000c7c82 */ /* 0x000fe20008000000 */
[----:B------:R-:W-:Y:S10]  /*4d20*/  UPRMT UR14, UR37, 0x654, UR33 ;  /* 0x00000654250e7896 */ /* 0x000ff40008000021 */
[----:B------:R2:W-:Y:S01]  /*4d30*/  @!UP2 UTMALDG.3D [UR32], [UR18], desc[UR16] ;  /* 0x000010201200a5b4 */ /* 0x0005e20008011000 */
[----:B------:R2:W-:Y:S01]  /*4d40*/  @!UP1 UTMALDG.3D [UR8], [UR18], desc[UR16] ;  /* 0x00001008120095b4 */ /* 0x0005e20008011000 */
[----:B------:R2:W-:Y:S01]  /*4d50*/  @!P4 SYNCS.ARRIVE.TRANS64.RED.A0TR RZ, [UR7+0x58], R0 ;  /* 0x00005800ffffc9a7 */ /* 0x0005e20008300407 */
[----:B------:R-:W-:Y:S01]  /*4d60*/  SYNCS.ARRIVE.TRANS64.RED.A1T0 RZ, [UR14], RZ ;  /* 0x000000ffffff79a7 */ /* 0x000fe2000810040e */
[----:B------:R-:W4:Y:S02]  /*4d70*/  SYNCS.PHASECHK.TRANS64.TRYWAIT P2, [UR7+0x80], R12 ;  /* 0x0000800cff0075a7 */ /* 0x000f240008041107 */
[----:B--2-4-:R-:W-:Y:S05]  /*4d80*/  @!P2 BRA `(.L_x_95) ;  /* 0x00000044002ca947 */ /* 0x014fea0003800000 */
.L_x_189:
[----:B------:R-:W2:Y:S01]  /*4d90*/  LDC.64 R14, c[0x0][0xb10] ;  /* 0x0002c400ff0e7b82 */ /* 0x000ea20000000a00 */
[----:B------:R-:W-:Y:S01]  /*4da0*/  @!P4 R2UR UR9, R21 ;  /* 0x000000001509c2ca */ /* 0x000fe200000e0000 */
[----:B------:R-:W-:Y:S01]  /*4db0*/  VOTEU.ALL UP1, P4 ;  /* 0x0000000000ff7886 */ /* 0x000fe20002020000 */
[----:B------:R-:W-:Y:S01]  /*4dc0*/  @!P4 R2UR UR8, R20 ;  /* 0x000000001408c2ca */ /* 0x000fe200000e0000 */
[----:B------:R-:W-:Y:S01]  /*4dd0*/  VOTEU.ALL UP2, P4 ;  /* 0x0000000000ff7886 */ /* 0x000fe20002040000 */
[----:B------:R-:W-:Y:S03]  /*4de0*/  UMOV UR16, 0x0 ;  /* 0x0000000000107882 */ /* 0x000fe60000000000 */
[----:B------:R-:W4:Y:S01]  /*4df0*/  LDC.64 R10, c[0x0][0xb18] ;  /* 0x0002c600ff0a7b82 */ /* 0x000f220000000a00 */
[----:B------:R-:W-:Y:S01]  /*4e00*/  @!UP1 UIADD3 UR26, UPT, UPT, UR42, 0x20, URZ ;  /* 0x000000202a1a9890 */ /* 0x000fe2000fffe0ff */
[----:B------:R-:W-:Y:S01]  /*4e10*/  @P3 SHF.R.U32.HI R24, RZ, 0x10, R29 ;  /* 0x00000010ff183819 */ /* 0x000fe2000001161d */
[----:B------:R-:W-:Y:S01]  /*4e20*/  @!UP1 UIADD3 UR24, UPT, UPT, UR7, 0x2200, URZ ;  /* 0x0000220007189890 */ /* 0x000fe2000fffe0ff */
[----:B------:R-:W-:Y:S01]  /*4e30*/  VIADD R27, R27, 0x1 ;  /* 0x000000011b1b7836 */ /* 0x000fe20000000000 */
[----:B------:R-:W-:Y:S03]  /*4e40*/  UMOV UR17, 0x10000000 ;  /* 0x1000000000117882 */ /* 0x000fe60000000000 */
[----:B------:R-:W5:Y:S01]  /*4e50*/  @!P1 LDC R0, c[0x0][0xb20] ;  /* 0x0002c800ff009b82 */ /* 0x000f620000000800 */
[----:B------:R-:W-:Y:S01]  /*4e60*/  UMOV UR27, UR43 ;  /* 0x0000002b001b7c82 */ /* 0x000fe20008000000 */
[----:B------:R-:W-:Y:S01]  /*4e70*/  IMAD.U32 R20, RZ, RZ, UR9 ;  /* 0x00000009ff147e24 */ /* 0x000fe2000f8e00ff */
[----:B------:R-:W-:Y:S05]  /*4e80*/  UMOV UR28, UR36 ;  /* 0x00000024001c7c82 */ /* 0x000fea0008000000 */
[----:B-1----:R-:W1:Y:S01]  /*4e90*/  @!P1 LDC R3, c[0x0][0xb0c] ;  /* 0x0002c300ff039b82 */ /* 0x002e620000000800 */
[----:B------:R-:W-:Y:S01]  /*4ea0*/  IMAD.U32 R21, RZ, RZ, UR8 ;  /* 0x00000008ff157e24 */ /* 0x000fe2000f8e00ff */
[----:B------:R-:W-:Y:S01]  /*4eb0*/  @!UP1 UIADD3 UR10, UPT, UPT, UR42, 0x60, URZ ;  /* 0x000000602a0a9890 */ /* 0x000fe2000fffe0ff */
[----:B------:R-:W-:Y:S01]  /*4ec0*/  @!P4 R2UR UR18, R20 ;  /* 0x000000001412c2ca */ /* 0x000fe200000e0000 */
[----:B------:R-:W-:Y:S01]  /*4ed0*/  @!UP1 UIADD3 UR8, UPT, UPT, UR7, 0x2a00, URZ ;  /* 0x00002a0007089890 */ /* 0x000fe2000fffe0ff */
[----:B------:R-:W-:Y:S01]  /*4ee0*/  @!P4 IMAD.MOV.U32 R20, RZ, RZ, 0x1000 ;  /* 0x00001000ff14c424 */ /* 0x000fe200078e00ff */
[----:B------:R-:W-:Y:S01]  /*4ef0*/  @!P4 R2UR UR19, R21 ;  /* 0x000000001513c2ca */ /* 0x000fe200000e0000 */
[----:B------:R-:W-:Y:S01]  /*4f00*/  VOTEU.ALL UP1, P4 ;  /* 0x0000000000ff7886 */ /* 0x000fe20002020000 */
[----:B------:R-:W-:Y:S01]  /*4f10*/  UMOV UR9, UR25 ;  /* 0x0000001900097c82 */ /* 0x000fe20008000000 */
[----:B------:R-:W-:Y:S01]  /*4f20*/  UMOV UR11, UR43 ;  /* 0x0000002b000b7c82 */ /* 0x000fe20008000000 */
[----:B------:R-:W-:Y:S01]  /*4f30*/  UMOV UR12, UR36 ;  /* 0x00000024000c7c82 */ /* 0x000fe20008000000 */
[----:B------:R-:W-:Y:S08]  /*4f40*/  UPRMT UR14, UR37, 0x654, UR25 ;  /* 0x00000654250e7896 */ /* 0x000ff00008000019 */
[----:B------:R1:W-:Y:S02]  /*4f50*/  @!UP2 UTMALDG.3D [UR24], [UR18], desc[UR16] ;  /* 0x000010181200a5b4 */ /* 0x0003e40008011000 */
[----:B-1----:R-:W-:Y:S01]  /*4f60*/  @!P1 ISETP.NE.AND P2, PT, R3, 0x1, PT ;  /* 0x000000010300980c */ /* 0x002fe20003f45270 */
[C---:B--2---:R-:W-:Y:S01]  /*4f70*/  @!P1 IMAD.HI.U32 R14, R13.reuse, R14, RZ ;  /* 0x0000000e0d0e9227 */ /* 0x044fe200078e00ff */
[----:B----4-:R-:W-:Y:S01]  /*4f80*/  @!P1 ISETP.NE.AND P0, PT, R10, 0x1, PT ;  /* 0x000000010a00980c */ /* 0x010fe20003f05270 */
[----:B------:R1:W-:Y:S01]  /*4f90*/  @!UP1 UTMALDG.3D [UR8], [UR18], desc[UR16] ;  /* 0x00001008120095b4 */ /* 0x0003e20008011000 */
[----:B------:R1:W-:Y:S01]  /*4fa0*/  @!P4 SYNCS.ARRIVE.TRANS64.RED.A0TR RZ, [UR7+0x60], R20 ;  /* 0x00006014ffffc9a7 */ /* 0x0003e20008300407 */
[C---:B------:R-:W-:Y:S01]  /*4fb0*/  @!P1 IMAD.HI.U32 R11, R8.reuse, R11, RZ ;  /* 0x0000000b080b9227 */ /* 0x040fe200078e00ff */
[----:B------:R-:W-:Y:S04]  /*4fc0*/  @!P1 SHF.R.U32.HI R14, RZ, R15, R14 ;  /* 0x0000000fff0e9219 */ /* 0x000fe8000001160e */
[----:B-----5:R-:W-:Y:S02]  /*4fd0*/  @!P1 SHF.R.U32.HI R9, RZ, R0, R11 ;  /* 0x00000000ff099219 */ /* 0x020fe4000001160b */
[----:B------:R-:W-:Y:S02]  /*4fe0*/  @!P1 SEL R14, R13, R14, !P2 ;  /* 0x0000000e0d0e9207 */ /* 0x000fe40005000000 */
[----:B------:R-:W-:Y:S05]  /*4ff0*/  @!P1 SEL R9, R8, R9, !P0 ;  /* 0x0000000908099207 */ /* 0x000fea0004000000 */
[----:B------:R-:W-:Y:S01]  /*5000*/  @!P1 IMAD.IADD R0, R9, 0x1, -R14 ;  /* 0x0000000109009824 */ /* 0x000fe200078e0a0e */
[----:B------:R-:W-:Y:S01]  /*5010*/  SYNCS.ARRIVE.TRANS64.RED.A1T0 RZ, [UR14], RZ ;  /* 0x000000ffffff79a7 */ /* 0x000fe2000810040e */
[----:B------:R-:W-:Y:S02]  /*5020*/  @!P1 IMAD.IADD R9, R14, 0x1, -R9 ;  /* 0x000000010e099824 */ /* 0x000fe400078e0a09 */
[----:B------:R-:W-:Y:S02]  /*5030*/  @!P1 IMAD R13, R0, R3, R13 ;  /* 0x00000003000d9224 */ /* 0x000fe400078e020d */
[----:B------:R-:W-:Y:S01]  /*5040*/  @!P1 IMAD R8, R9, R10, R8 ;  /* 0x0000000a09089224 */ /* 0x000fe200078e0208 */
[----:B------:R-:W2:Y:S02]  /*5050*/  SYNCS.PHASECHK.TRANS64.TRYWAIT P5, [UR7+0x88], R12 ;  /* 0x0000880cff0075a7 */ /* 0x000ea400080a1107 */
[----:B-12---:R-:W-:Y:S05]  /*5060*/  @!P5 BRA `(.L_x_96) ;  /* 0x00000040008cd947 */ /* 0x006fea0003800000 */
.L_x_191:
[----:B-1----:R-:W-:Y:S01]  /*5070*/  @!P4 IADD3 R3, P0, PT, R36, 0x580, RZ ;  /* 0x000005802403c810 */ /* 0x002fe20007f1e0ff */
[----:B------:R-:W-:Y:S01]  /*5080*/  VOTEU.ALL UP1, P4 ;  /* 0x0000000000ff7886 */ /* 0x000fe20002020000 */
[----:B------:R-:W-:Y:S01]  /*5090*/  VOTEU.ALL UP2, P4 ;  /* 0x0000000000ff7886 */ /* 0x000fe20002040000 */
[----:B------:R-:W-:Y:S01]  /*50a0*/  UMOV UR14, 0x0 ;  /* 0x00000000000e7882 */ /* 0x000fe20000000000 */
[----:B------:R-:W-:Y:S01]  /*50b0*/  @!P4 R2UR UR9, R3 ;  /* 0x000000000309c2ca */ /* 0x000fe200000e0000 */
[----:B------:R-:W-:Y:S01]  /*50c0*/  @!P4 IMAD.X R0, RZ, RZ, R37, P0 ;  /* 0x000000ffff00c224 */ /* 0x000fe200000e0625 */
[----:B------:R-:W-:Y:S01]  /*50d0*/  @!UP1 UIADD3 UR17, UPT, UPT, UR7, 0x68, URZ ;  /* 0x0000006807119890 */ /* 0x000fe2000fffe0ff */
[----:B------:R-:W-:Y:S01]  /*50e0*/  ISETP.NE.AND P0, PT, R27, 0x2, PT ;  /* 0x000000021b00780c */ /* 0x000fe20003f05270 */
[----:B------:R-:W-:Y:S01]  /*50f0*/  @!UP1 UIADD3 UR18, UPT, UPT, UR42, 0x30, URZ ;  /* 0x000000302a129890 */ /* 0x000fe2000fffe0ff */
[----:B------:R-:W-:Y:S01]  /*5100*/  LOP3.LUT R32, R32, 0x1, RZ, 0x3c, !PT ;  /* 0x0000000120207812 */ /* 0x000fe200078e3cff */
[----:B------:R-:W-:Y:S01]  /*5110*/  @!UP1 UIADD3 UR16, UPT, UPT, UR7, 0x3200, URZ ;  /* 0x0000320007109890 */ /* 0x000fe2000fffe0ff */
[----:B------:R-:W-:Y:S01]  /*5120*/  @!P4 R2UR UR8, R0 ;  /* 0x000000000008c2ca */ /* 0x000fe200000e0000 */
[----:B------:R-:W-:Y:S01]  /*5130*/  UMOV UR15, 0x10000000 ;  /* 0x10000000000f7882 */ /* 0x000fe20000000000 */
[----:B------:R-:W-:Y:S01]  /*5140*/  UMOV UR19, UR43 ;  /* 0x0000002b00137c82 */ /* 0x000fe20008000000 */
[----:B------:R-:W-:Y:S01]  /*5150*/  UMOV UR20, UR36 ;  /* 0x0000002400147c82 */ /* 0x000fe20008000000 */
[----:B------:R-:W-:Y:S01]  /*5160*/  @!UP1 UIADD3 UR10, UPT, UPT, UR42, 0x70, URZ ;  /* 0x000000702a0a9890 */ /* 0x000fe2000fffe0ff */
[----:B------:R-:W-:Y:S01]  /*5170*/  SEL R0, RZ, 0x1, P0 ;  /* 0x00000001ff007807 */ /* 0x000fe20000000000 */
[----:B------:R-:W-:Y:S01]  /*5180*/  IMAD.U32 R10, RZ, RZ, UR9 ;  /* 0x00000009ff0a7e24 */ /* 0x000fe2000f8e00ff */
[----:B------:R-:W-:Y:S01]  /*5190*/  UMOV UR11, UR43 ;  /* 0x0000002b000b7c82 */ /* 0x000fe20008000000 */
[----:B------:R-:W-:Y:S01]  /*51a0*/  UMOV UR12, UR36 ;  /* 0x00000024000c7c82 */ /* 0x000fe20008000000 */
[----:B------:R-:W-:Y:S01]  /*51b0*/  UMOV UR9, UR17 ;  /* 0x0000001100097c82 */ /* 0x000fe20008000000 */
[----:B------:R-:W-:Y:S01]  /*51c0*/  @P3 R2UR UR36, R24 ;  /* 0x00000000182432ca */ /* 0x000fe200000e0000 */
[----:B------:R-:W-:Y:S01]  /*51d0*/  IMAD.IADD R20, R8, 0x1, R58 ;  /* 0x0000000108147824 */ /* 0x000fe200078e023a */
[----:B------:R-:W-:Y:S01]  /*51e0*/  @!P4 R2UR UR22, R10 ;  /* 0x000000000a16c2ca */ /* 0x000fe200000e0000 */
[----:B------:R-:W-:Y:S01]  /*51f0*/  IMAD.U32 R11, RZ, RZ, UR8 ;  /* 0x00000008ff0b7e24 */ /* 0x000fe2000f8e00ff */
[----:B------:R-:W-:Y:S01]  /*5200*/  @!UP1 UIADD3 UR8, UPT, UPT, UR7, 0x3a00, URZ ;  /* 0x00003a0007089890 */ /* 0x000fe2000fffe0ff */
[----:B------:R-:W-:Y:S01]  /*5210*/  LOP3.LUT R25, R25, R0, RZ, 0x3c, !PT ;  /* 0x0000000019197212 */ /* 0x000fe200078e3cff */
[----:B------:R-:W-:Y:S01]  /*5220*/  VOTEU.ALL UP1, P4 ;  /* 0x0000000000ff7886 */ /* 0x000fe20002020000 */
[----:B------:R-:W-:Y:S01]  /*5230*/  IMAD.IADD R21, R13, 0x1, R60 ;  /* 0x000000010d157824 */ /* 0x000fe200078e023c */
[----:B------:R-:W-:Y:S02]  /*5240*/  @!P4 R2UR UR23, R11 ;  /* 0x000000000b17c2ca */ /* 0x000fe400000e0000 */
[----:B------:R-:W-:Y:S11]  /*5250*/  SEL R27, R27, RZ, P0 ;  /* 0x000000ff1b1b7207 */ /* 0x000ff60000000000 */
[----:B------:R2:W-:Y:S01]  /*5260*/  @!UP2 UTMALDG.3D [UR16], [UR22], desc[UR14] ;  /* 0x00000e101600a5b4 */ /* 0x0005e20008011000 */
[----:B------:R2:W-:Y:S01]  /*5270*/  @!UP1 UTMALDG.3D [UR8], [UR22], desc[UR14] ;  /* 0x00000e08160095b4 */ /* 0x0005e20008011000 */
[----:B------:R2:W-:Y:S01]  /*5280*/  @!P4 SYNCS.ARRIVE.TRANS64.RED.A0TR RZ, [UR7+0x68], R23 ;  /* 0x00006817ffffc9a7 */ /* 0x0005e20008300407 */
[----:B------:R-:W-:Y:S01]  /*5290*/  UPLOP3.LUT UP1, UPT, UPT, UPT, UPT, 0x80, 0x8 ;  /* 0x000000000008789c */ /* 0x000fe20003f2f070 */
[----:B------:R-:W-:Y:S01]  /*52a0*/  SYNCS.ARRIVE.TRANS64.RED.A1T0 RZ, [UR13], RZ ;  /* 0x000000ffffff79a7 */ /* 0x000fe2000810040d */
[----:B------:R-:W-:Y:S09]  /*52b0*/  @P3 BRA `(.L_x_97) ;  /* 0xfffffff000303947 */ /* 0x000ff2000383ffff */
[----:B------:R-:W-:-:S04]  /*52c0*/  SHF.L.U32 R3, R32, 0x1f, RZ ;  /* 0x0000001f20037819 */ /* 0x000fc800000006ff */
[----:B------:R-:W1:Y:S02]  /*52d0*/  SYNCS.PHASECHK.TRANS64.TRYWAIT P0, [UR7+0x70], R3 ;  /* 0x00007003ff0075a7 */ /* 0x000e640008001107 */
[----:B-1----:R-:W-:Y:S05]  /*52e0*/  @!P0 BRA `(.L_x_98) ;  /* 0x0000004000048947 */ /* 0x002fea0003800000 */
.L_x_193:
[----:B------:R-:W4:Y:S02]  /*52f0*/  SYNCS.PHASECHK.TRANS64.TRYWAIT P0, [UR7+0x78], R3 ;  /* 0x00007803ff0075a7 */ /* 0x000f240008001107 */
[----:B----4-:R-:W-:Y:S05]  /*5300*/  @!P0 BRA `(.L_x_99) ;  /* 0x0000004000148947 */ /* 0x010fea0003800000 */
.L_x_195:
[----:B------:R-:W4:Y:S02]  /*5310*/  SYNCS.PHASECHK.TRANS64.TRYWAIT P0, [UR7+0x80], R3 ;  /* 0x00008003ff0075a7 */ /* 0x000f240008001107 */
[----:B----4-:R-:W-:Y:S05]  /*5320*/  @!P0 BRA `(.L_x_100) ;  /* 0x0000004000248947 */ /* 0x010fea0003800000 */
.L_x_197:
[----:B-1----:R-:W-:-:S07]  /*5330*/  MOV R0, UR7 ;  /* 0x0000000700007c02 */ /* 0x002fce0008000f00 */
.L_x_101:
[----:B-1----:R-:W-:-:S04]  /*5340*/  SHF.L.U32 R3, R32, 0x1f, RZ ;  /* 0x0000001f20037819 */ /* 0x002fc800000006ff */
[----:B------:R1:W4:Y:S03]  /*5350*/  SYNCS.PHASECHK.TRANS64.TRYWAIT P0, [R0+URZ+0x88], R3 ;  /* 0x00008803000075a7 */ /* 0x00032600080011ff */
[----:B----4-:R-:W-:Y:S05]  /*5360*/  @!P0 NANOSLEEP.SYNCS 0x989680 ;  /* 0x009896800000895d */ /* 0x010fea0003900000 */
[----:B------:R-:W4:Y:S02]  /*5370*/  @!P0 SYNCS.PHASECHK.TRANS64 P0, [R0+URZ+0x88], R3 ;  /* 0x00008803000085a7 */ /* 0x000f2400080010ff */
[----:B--2-4-:R-:W-:Y:S05]  /*5380*/  @P0 EXIT ;  /* 0x000000000000094d */ /* 0x014fea0003800000 */
[----:B------:R-:W-:Y:S05]  /*5390*/  BRA `(.L_x_101) ;  /* 0xfffffffc00e87947 */ /* 0x000fea000383ffff */
.L_x_86:
[----:B------:R-:W-:-:S06]  /*53a0*/  UISETP.GE.AND UP1, UPT, UR10, 0x4, UPT ;  /* 0x000000040a00788c */ /* 0x000fcc000bf26270 */
[----:B------:R-:W-:-:S13]  /*53b0*/  PLOP3.LUT P0, PT, PT, PT, UP1, 0x80, 0x8 ;  /* 0x000000000008781c */ /* 0x000fda0003f0f018 */
[----:B------:R-:W-:Y:S05]  /*53c0*/  @!P0 EXIT ;  /* 0x000000000000894d */ /* 0x000fea0003800000 */
[----:B------:R-:W-:Y:S01]  /*53d0*/  BAR.SYNC.DEFER_BLOCKING 0x6, 0xa0 ;  /* 0x0182800000007b1d */ /* 0x000fe20000010000 */
[----:B------:R-:W-:Y:S02]  /*53e0*/  IMAD.SHL.U32 R4, R66, 0x200000, RZ ;  /* 0x0020000042047824 */ /* 0x000fe400078e00ff */
[----:B------:R-:W-:Y:S02]  /*53f0*/  HFMA2 R71, -RZ, RZ, 0, 5.9604644775390625e-08 ;  /* 0x00000001ff477431 */ /* 0x000fe400000001ff */
[C---:B------:R-:W-:Y:S01]  /*5400*/  IMAD.SHL.U32 R65, R72.reuse, 0x10, RZ ;  /* 0x0000001048417824 */ /* 0x040fe200078e00ff */
[----:B------:R-:W-:Y:S01]  /*5410*/  MOV R69, RZ ;  /* 0x000000ff00457202 */ /* 0x000fe20000000f00 */
[----:B------:R-:W-:Y:S01]  /*5420*/  IMAD.U32 R33, R72, 0x10000, RZ ;  /* 0x0001000048217824 */ /* 0x000fe200078e00ff */
[----:B------:R-:W-:Y:S01]  /*5430*/  UMOV UR48, 0x400 ;  /* 0x0000040000307882 */ /* 0x000fe20000000000 */
[----:B------:R-:W1:Y:S01]  /*5440*/  LDC R63, c[0x0][0x370] ;  /* 0x0000dc00ff3f7b82 */ /* 0x000e620000000800 */
[----:B------:R-:W-:Y:S01]  /*5450*/  ULEA UR48, UR37, UR48, 0x18 ;  /* 0x0000003025307291 */ /* 0x000fe2000f8ec0ff */
[----:B------:R-:W-:Y:S01]  /*5460*/  LOP3.LUT R4, R4, 0x200000, RZ, 0xc0, !PT ;  /* 0x0020000004047812 */ /* 0x000fe200078ec0ff */
[----:B------:R-:W-:Y:S01]  /*5470*/  IMAD.SHL.U32 R64, R72, 0x2, RZ ;  /* 0x0000000248407824 */ /* 0x000fe200078e00ff */
[C---:B------:R-:W-:Y:S01]  /*5480*/  LOP3.LUT R5, R65.reuse, 0x40, RZ, 0xc0, !PT ;  /* 0x0000004041057812 */ /* 0x040fe200078ec0ff */
[----:B------:R-:W-:Y:S01]  /*5490*/  IMAD.SHL.U32 R3, R66, 0x200, RZ ;  /* 0x0000020042037824 */ /* 0x000fe200078e00ff */
[----:B------:R-:W-:Y:S01]  /*54a0*/  LOP3.LUT R2, R65, 0x5b0, RZ, 0xc0, !PT ;  /* 0x000005b041027812 */ /* 0x000fe200078ec0ff */
[----:B------:R-:W-:Y:S01]  /*54b0*/  UIADD3 UR4, UPT, UPT, UR48, 0x200, URZ ;  /* 0x0000020030047890 */ /* 0x000fe2000fffe0ff */
[----:B------:R-:W2:Y:S01]  /*54c0*/  LDC R28, c[0x0][0xb0c] ;  /* 0x0002c300ff1c7b82 */ /* 0x000ea20000000800 */
[----:B------:R-:W-:Y:S01]  /*54d0*/  LOP3.LUT R33, R4, 0x400000, R33, 0xf8, !PT ;  /* 0x0040000004217812 */ /* 0x000fe200078ef821 */
[----:B------:R-:W-:Y:S01]  /*54e0*/  IMAD.MOV.U32 R30, RZ, RZ, RZ ;  /* 0x000000ffff1e7224 */ /* 0x000fe200078e00ff */
[----:B------:R-:W-:Y:S01]  /*54f0*/  LOP3.LUT R64, R5, 0x8, R64, 0xf8, !PT ;  /* 0x0000000805407812 */ /* 0x000fe200078ef840 */
[----:B------:R-:W-:Y:S01]  /*5500*/  IMAD.MOV.U32 R70, RZ, RZ, RZ ;  /* 0x000000ffff467224 */ /* 0x000fe200078e00ff */
[----:B------:R-:W-:Y:S01]  /*5510*/  LOP3.LUT R3, R2, 0x200, R3, 0xf8, !PT ;  /* 0x0000020002037812 */ /* 0x000fe200078ef803 */
[----:B------:R-:W-:Y:S01]  /*5520*/  IMAD.MOV.U32 R76, RZ, RZ, RZ ;  /* 0x000000ffff4c7224 */ /* 0x000fe200078e00ff */
[----:B------:R-:W-:Y:S01]  /*5530*/  LOP3.LUT P0, RZ, R65, 0x40, RZ, 0xc0, !PT ;  /* 0x0000004041ff7812 */ /* 0x000fe2000780c0ff */
[----:B------:R-:W3:Y:S01]  /*5540*/  LDC R61, c[0x0][0xb20] ;  /* 0x0002c800ff3d7b82 */ /* 0x000ee20000000800 */
[----:B------:R-:W4:Y:S01]  /*5550*/  LDS R0, [UR48+0x150] ;  /* 0x00015030ff007984 */ /* 0x000f220008000800 */
[----:B------:R-:W-:Y:S01]  /*5560*/  LOP3.LUT R64, R3, R64, RZ, 0xfc, !PT ;  /* 0x0000004003407212 */ /* 0x000fe200078efcff */
[----:B------:R-:W-:Y:S01]  /*5570*/  IMAD.U32 R67, RZ, RZ, UR4 ;  /* 0x00000004ff437e24 */ /* 0x000fe2000f8e00ff */
[----:B------:R-:W-:Y:S01]  /*5580*/  LOP3.LUT R72, R72, 0x60, RZ, 0xc0, !PT ;  /* 0x0000006048487812 */ /* 0x000fe200078ec0ff */
[----:B------:R-:W1:Y:S03]  /*5590*/  LDCU.64 UR52, c[0x0][0x348] ;  /* 0x00006900ff3477ac */ /* 0x000e660008000a00 */
[----:B------:R-:W1:Y:S01]  /*55a0*/  LDC R27, c[0x0][0xb30] ;  /* 0x0002cc00ff1b7b82 */ /* 0x000e620000000800 */
[----:B------:R-:W1:Y:S01]  /*55b0*/  LDCU.64 UR38, c[0x0][0x888] ;  /* 0x00011100ff2677ac */ /* 0x000e620008000a00 */
[----:B------:R-:W1:Y:S06]  /*55c0*/  LDCU.64 UR44, c[0x0][0x890] ;  /* 0x00011200ff2c77ac */ /* 0x000e6c0008000a00 */
[----:B------:R-:W1:Y:S01]  /*55d0*/  LDC.64 R56, c[0x0][0xb10] ;  /* 0x0002c400ff387b82 */ /* 0x000e620000000a00 */
[----:B------:R-:W-:Y:S01]  /*55e0*/  UMOV UR49, URZ ;  /* 0x000000ff00317c82 */ /* 0x000fe20008000000 */
[----:B------:R-:W-:-:S06]  /*55f0*/  UMOV UR51, URZ ;  /* 0x000000ff00337c82 */ /* 0x000fcc0008000000 */
[----:B------:R-:W1:Y:S08]  /*5600*/  LDC.64 R24, c[0x0][0xb18] ;  /* 0x0002c600ff187b82 */ /* 0x000e700000000a00 */
[----:B------:R-:W1:Y:S08]  /*5610*/  LDC.64 R22, c[0x0][0xb28] ;  /* 0x0002ca00ff167b82 */ /* 0x000e700000000a00 */
[----:B------:R-:W1:Y:S01]  /*5620*/  LDC.64 R54, c[0x0][0x8b0] ;  /* 0x00022c00ff367b82 */ /* 0x000e620000000a00 */
[----:B----4-:R-:W-:Y:S01]  /*5630*/  IMAD.IADD R33, R0, 0x1, R33 ;  /* 0x0000000100217824 */ /* 0x010fe200078e0221 */
[----:B------:R-:W-:-:S06]  /*5640*/  P2R R0, PR, RZ, 0x1 ;  /* 0x00000001ff007803 */ /* 0x000fcc0000000000 */
[----:B------:R-:W4:Y:S08]  /*5650*/  LDC.64 R52, c[0x0][0x8a8] ;  /* 0x00022a00ff347b82 */ /* 0x000f300000000a00 */
[----:B--23--:R-:W1:Y:S02]  /*5660*/  LDC R62, c[0x0][0x374] ;  /* 0x0000dd00ff3e7b82 */ /* 0x00ce640000000800 */
.L_x_145:
[C---:B------:R-:W-:Y:S02]  /*5670*/  LEA R0, R76.reuse, UR48, 0x3 ;  /* 0x000000304c007c11 */ /* 0x040fe4000f8e18ff */
[----:B------:R-:W-:Y:S02]  /*5680*/  SHF.L.U32 R3, R69, 0x1f, RZ ;  /* 0x0000001f45037819 */ /* 0x000fe400000006ff */
[----:B------:R-:W-:Y:S02]  /*5690*/  LEA R16, R76, UR48, 0x4 ;  /* 0x000000304c107c11 */ /* 0x000fe4000f8e20ff */
[----:B------:R-:W2:Y:S02]  /*56a0*/  SYNCS.PHASECHK.TRANS64.TRYWAIT P0, [R0+URZ+0xa0], R3 ;  /* 0x0000a003000075a7 */ /* 0x000ea400080011ff */
[----:B-12---:R-:W-:Y:S05]  /*56b0*/  @!P0 BRA `(.L_x_102) ;  /* 0x0000003c00588947 */ /* 0x006fea0003800000 */
.L_x_198:
[----:B------:R-:W3:Y:S01]  /*56c0*/  LDC.64 R12, c[0x0][0xb10] ;  /* 0x0002c400ff0c7b82 */ /* 0x000ee20000000a00 */
[----:B------:R-:W4:Y:S01]  /*56d0*/  LDS.128 R16, [R16+0x130] ;  /* 0x0001300010107984 */ /* 0x000f220000000c00 */
[----:B-1----:R-:W-:Y:S01]  /*56e0*/  ISETP.NE.AND P1, PT, R27, 0x1, PT ;  /* 0x000000011b00780c */ /* 0x002fe20003f25270 */
[----:B--2---:R-:W-:Y:S01]  /*56f0*/  VIADD R0, R0, 0xb0 ;  /* 0x000000b000007836 */ /* 0x004fe20000000000 */
[----:B------:R-:W-:Y:S04]  /*5700*/  ISETP.GE.AND P0, PT, R26, 0x1, PT ;  /* 0x000000011a00780c */ /* 0x000fe80003f06270 */
[----:B------:R-:W1:Y:S01]  /*5710*/  LDC.64 R10, c[0x0][0xb18] ;  /* 0x0002c600ff0a7b82 */ /* 0x000e620000000a00 */
[----:B------:R-:W-:Y:S01]  /*5720*/  PRMT R0, RZ, 0x654, R0 ;  /* 0x00000654ff007816 */ /* 0x000fe20000000000 */
[----:B------:R-:W-:Y:S01]  /*5730*/  @!PT LDS RZ, [RZ] ;  /* 0x00000000fffff984 */ /* 0x000fe20000000800 */
[----:B------:R-:W-:Y:S01]  /*5740*/  @!PT LDS RZ, [RZ] ;  /* 0x00000000fffff984 */ /* 0x000fe20000000800 */
[----:B------:R-:W-:Y:S01]  /*5750*/  @!PT LDS RZ, [RZ] ;  /* 0x00000000fffff984 */ /* 0x000fe20000000800 */
[----:B------:R-:W-:Y:S01]  /*5760*/  @!PT LDS RZ, [RZ] ;  /* 0x00000000fffff984 */ /* 0x000fe20000000800 */
[----:B------:R2:W-:Y:S06]  /*5770*/  MEMBAR.ALL.CTA ;  /* 0x0000000000007992 */ /* 0x0005ec0000008000 */
[----:B--2---:R-:W2:Y:S01]  /*5780*/  FENCE.VIEW.ASYNC.S ;  /* 0x00000000000073c6 */ /* 0x004ea20000000000 */
[----:B------:R-:W1:Y:S08]  /*5790*/  @!P1 LDC R14, c[0x0][0xb20] ;  /* 0x0002c800ff0e9b82 */ /* 0x000e700000000800 */
[----:B------:R-:W1:Y:S01]  /*57a0*/  @!P1 LDC R9, c[0x0][0xb0c] ;  /* 0x0002c300ff099b82 */ /* 0x000e620000000800 */
[----:B--2---:R2:W-:Y:S01]  /*57b0*/  SYNCS.ARRIVE.TRANS64.RED.A1T0 RZ, [R0+URZ], RZ ;  /* 0x000000ff00ff79a7 */ /* 0x0045e200081004ff */
[----:B----4-:R-:W-:Y:S04]  /*57c0*/  LOP3.LUT P4, RZ, R18, 0x1, RZ, 0xc0, !PT ;  /* 0x0000000112ff7812 */ /* 0x010fe8000788c0ff */
[----:B------:R-:W-:Y:S09]  /*57d0*/  P2R R73, PR, RZ, 0x10 ;  /* 0x00000010ff497803 */ /* 0x000ff20000000000 */
[----:B------:R-:W-:Y:S02]  /*57e0*/  @P4 MOV R31, R16 ;  /* 0x00000010001f4202 */ /* 0x000fe40000000f00 */
[----:B------:R-:W-:Y:S01]  /*57f0*/  @P4 LOP3.LUT R29, R17, 0xffff, RZ, 0xc0, !PT ;  /* 0x0000ffff111d4812 */ /* 0x000fe200078ec0ff */
[----:B--23--:R-:W-:Y:S06]  /*5800*/  @!P0 BRA `(.L_x_103) ;  /* 0x0000000000a48947 */ /* 0x00cfec0003800000 */
[----:B------:R-:W-:Y:S01]  /*5810*/  IMAD.HI.U32 R36, R62, R25, RZ ;  /* 0x000000193e247227 */ /* 0x000fe200078e00ff */
[----:B------:R-:W-:Y:S02]  /*5820*/  ISETP.NE.AND P0, PT, R24, 0x1, PT ;  /* 0x000000011800780c */ /* 0x000fe40003f05270 */
[----:B------:R-:W-:Y:S01]  /*5830*/  ISETP.NE.AND P2, PT, R26, 0x1, PT ;  /* 0x000000011a00780c */ /* 0x000fe20003f45270 */
[-C--:B------:R-:W-:Y:S01]  /*5840*/  IMAD.HI.U32 R34, R63, R56.reuse, RZ ;  /* 0x000000383f227227 */ /* 0x080fe200078e00ff */
[----:B------:R-:W-:Y:S02]  /*5850*/  SHF.R.U32.HI R37, RZ, R61, R36 ;  /* 0x0000003dff257219 */ /* 0x000fe40000011624 */
[----:B------:R-:W-:Y:S01]  /*5860*/  ISETP.NE.AND P3, PT, R28, 0x1, PT ;  /* 0x000000011c00780c */ /* 0x000fe20003f65270 */
[----:B------:R-:W-:Y:S01]  /*5870*/  IMAD.HI.U32 R40, R29, R25, RZ ;  /* 0x000000191d287227 */ /* 0x000fe200078e00ff */
[----:B------:R-:W-:Y:S02]  /*5880*/  SHF.R.U32.HI R34, RZ, R57, R34 ;  /* 0x00000039ff227219 */ /* 0x000fe40000011622 */
[----:B------:R-:W-:Y:S01]  /*5890*/  SEL R3, R62, R37, !P0 ;  /* 0x000000253e037207 */ /* 0x000fe20004000000 */
[----:B------:R-:W-:Y:S01]  /*58a0*/  IMAD.HI.U32 R38, R31, R56, RZ ;  /* 0x000000381f267227 */ /* 0x000fe200078e00ff */
[----:B------:R-:W-:Y:S03]  /*58b0*/  SEL R7, R63, R34, !P3 ;  /* 0x000000223f077207 */ /* 0x000fe60005800000 */
[-C--:B------:R-:W-:Y:S01]  /*58c0*/  IMAD.HI.U32 R34, R3, R22.reuse, RZ ;  /* 0x0000001603227227 */ /* 0x080fe200078e00ff */
[----:B------:R-:W-:Y:S03]  /*58d0*/  SHF.R.U32.HI R38, RZ, R57, R38 ;  /* 0x00000039ff267219 */ /* 0x000fe60000011626 */
[----:B------:R-:W-:Y:S01]  /*58e0*/  IMAD.HI.U32 R36, R7, R22, RZ ;  /* 0x0000001607247227 */ /* 0x000fe200078e00ff */
[----:B------:R-:W-:Y:S02]  /*58f0*/  @P2 SHF.R.U32.HI R3, RZ, R23, R34 ;  /* 0x00000017ff032219 */ /* 0x000fe40000011622 */
[----:B------:R-:W-:Y:S02]  /*5900*/  SHF.R.U32.HI R34, RZ, R61, R40 ;  /* 0x0000003dff227219 */ /* 0x000fe40000011628 */
[----:B------:R-:W-:Y:S01]  /*5910*/  @P2 SHF.R.U32.HI R7, RZ, R23, R36 ;  /* 0x00000017ff072219 */ /* 0x000fe20000011624 */
[C---:B------:R-:W-:Y:S01]  /*5920*/  IMAD R2, R26.reuse, R3, RZ ;  /* 0x000000031a027224 */ /* 0x040fe200078e02ff */
[----:B------:R-:W-:Y:S02]  /*5930*/  SEL R5, R29, R34, !P0 ;  /* 0x000000221d057207 */ /* 0x000fe40004000000 */
[----:B------:R-:W-:Y:S01]  /*5940*/  SEL R3, R31, R38, !P3 ;  /* 0x000000261f037207 */ /* 0x000fe20005800000 */
[----:B------:R-:W-:Y:S01]  /*5950*/  IMAD R4, R26, R7, RZ ;  /* 0x000000071a047224 */ /* 0x000fe200078e02ff */
[C---:B------:R-:W-:Y:S01]  /*5960*/  ISETP.GE.AND P0, PT, R5.reuse, R2, PT ;  /* 0x000000020500720c */ /* 0x040fe20003f06270 */
[----:B------:R-:W-:Y:S03]  /*5970*/  IMAD.HI.U32 R6, R5, R22, RZ ;  /* 0x0000001605067227 */ /* 0x000fe600078e00ff */
[----:B------:R-:W-:Y:S01]  /*5980*/  ISETP.GE.OR P0, PT, R3, R4, P0 ;  /* 0x000000040300720c */ /* 0x000fe20000706670 */
[----:B------:R-:W-:Y:S01]  /*5990*/  IMAD.MOV R4, RZ, RZ, -R3 ;  /* 0x000000ffff047224 */ /* 0x000fe200078e0a03 */
[-C--:B------:R-:W-:Y:S03]  /*59a0*/  SHF.R.U32.HI R6, RZ, R23.reuse, R6 ;  /* 0x00000017ff067219 */ /* 0x080fe60000011606 */
[----:B------:R-:W-:Y:S01]  /*59b0*/  IMAD R31, R28, R4, R31 ;  /* 0x000000041c1f7224 */ /* 0x000fe200078e021f */
[----:B------:R-:W-:Y:S05]  /*59c0*/  SEL R15, R5, R6, !P2 ;  /* 0x00000006050f7207 */ /* 0x000fea0005000000 */
[----:B------:R-:W-:Y:S02]  /*59d0*/  IMAD.MOV R6, RZ, RZ, -R15 ;  /* 0x000000ffff067224 */ /* 0x000fe400078e0a0f */
[C---:B------:R-:W-:Y:S04]  /*59e0*/  @!P0 IMAD.HI.U32 R2, R3.reuse, R22, RZ ;  /* 0x0000001603028227 */ /* 0x040fe800078e00ff */
[----:B------:R-:W-:Y:S01]  /*59f0*/  IMAD R6, R26, R6, R5 ;  /* 0x000000061a067224 */ /* 0x000fe200078e0205 */
[----:B------:R-:W-:Y:S04]  /*5a00*/  @!P0 SHF.R.U32.HI R2, RZ, R23, R2 ;  /* 0x00000017ff028219 */ /* 0x000fe80000011602 */
[----:B------:R-:W-:Y:S02]  /*5a10*/  @!P0 SEL R0, R3, R2, !P2 ;  /* 0x0000000203008207 */ /* 0x000fe40005000000 */
[----:B------:R-:W-:Y:S02]  /*5a20*/  IADD3 R2, PT, PT, -R5, RZ, RZ ;  /* 0x000000ff05027210 */ /* 0x000fe40007ffe1ff */
[----:B------:R-:W-:Y:S01]  /*5a30*/  @!P0 IADD3 R8, PT, PT, R15, -R0, RZ ;  /* 0x800000000f088210 */ /* 0x000fe20007ffe0ff */
[----:B------:R-:W-:Y:S02]  /*5a40*/  @!P0 IMAD R0, R7, R6, R0 ;  /* 0x0000000607008224 */ /* 0x000fe400078e0200 */
[----:B------:R-:W-:Y:S02]  /*5a50*/  IMAD R29, R24, R2, R29 ;  /* 0x00000002181d7224 */ /* 0x000fe400078e021d */
[----:B------:R-:W-:Y:S02]  /*5a60*/  @!P0 IMAD R5, R8, R26, R3 ;  /* 0x0000001a08058224 */ /* 0x000fe400078e0203 */
[----:B------:R-:W-:Y:S04]  /*5a70*/  @!P0 IMAD.MOV.U32 R3, RZ, RZ, R0 ;  /* 0x000000ffff038224 */ /* 0x000fe800078e0000 */
[----:B------:R-:W-:Y:S02]  /*5a80*/  IMAD R31, R3, R28, R31 ;  /* 0x0000001c031f7224 */ /* 0x000fe400078e021f */
[----:B------:R-:W-:Y:S07]  /*5a90*/  IMAD R29, R5, R24, R29 ;  /* 0x00000018051d7224 */ /* 0x000fee00078e021d */
.L_x_103:
[----:B-1----:R-:W-:Y:S01]  /*5aa0*/  @!P1 ISETP.NE.AND P0, PT, R10, 0x1, PT ;  /* 0x000000010a00980c */ /* 0x002fe20003f05270 */
[----:B------:R-:W-:Y:S01]  /*5ab0*/  @!P1 IMAD.HI.U32 R3, R29, R11, RZ ;  /* 0x0000000b1d039227 */ /* 0x000fe200078e00ff */
[----:B------:R-:W-:Y:S01]  /*5ac0*/  R2UR UR42, R21 ;  /* 0x00000000152a72ca */ /* 0x000fe200000e0000 */
[----:B------:R-:W-:Y:S01]  /*5ad0*/  BSSY.RECONVERGENT B6, `(.L_x_104) ;  /* 0x0000031000067945 */ /* 0x000fe20003800200 */
[----:B------:R-:W-:Y:S01]  /*5ae0*/  R2UR UR41, R20 ;  /* 0x00000000142972ca */ /* 0x000fe200000e0000 */
[----:B------:R-:W-:Y:S01]  /*5af0*/  @!P1 IMAD.HI.U32 R0, R31, R12, RZ ;  /* 0x0000000c1f009227 */ /* 0x000fe200078e00ff */
[----:B------:R-:W-:Y:S02]  /*5b00*/  @!P1 SHF.R.U32.HI R2, RZ, R14, R3 ;  /* 0x0000000eff029219 */ /* 0x000fe40000011603 */
[----:B------:R-:W-:Y:S01]  /*5b10*/  @!P1 ISETP.NE.AND P2, PT, R9, 0x1, PT ;  /* 0x000000010900980c */ /* 0x000fe20003f45270 */
[----:B------:R-:W-:Y:S01]  /*5b20*/  VIADD R76, R76, 0x1 ;  /* 0x000000014c4c7836 */ /* 0x000fe20000000000 */
[----:B------:R-:W-:Y:S02]  /*5b30*/  @!P1 SEL R2, R29, R2, !P0 ;  /* 0x000000021d029207 */ /* 0x000fe40004000000 */
[----:B------:R-:W-:Y:S02]  /*5b40*/  @!P1 SHF.R.U32.HI R0, RZ, R13, R0 ;  /* 0x0000000dff009219 */ /* 0x000fe40000011600 */
[----:B------:R-:W-:Y:S01]  /*5b50*/  LOP3.LUT P0, RZ, R67, 0x90, RZ, 0xc0, !PT ;  /* 0x0000009043ff7812 */ /* 0x000fe2000780c0ff */
[----:B------:R-:W-:Y:S01]  /*5b60*/  USHF.L.U32 UR42, UR42, 0x6, URZ ;  /* 0x000000062a2a7899 */ /* 0x000fe200080006ff */
[----:B------:R-:W-:Y:S01]  /*5b70*/  @!P1 SEL R3, R31, R0, !P2 ;  /* 0x000000001f039207 */ /* 0x000fe20005000000 */
[----:B------:R-:W-:Y:S01]  /*5b80*/  USHF.L.U32 UR41, UR41, 0x7, URZ ;  /* 0x0000000729297899 */ /* 0x000fe200080006ff */
[----:B------:R-:W-:Y:S03]  /*5b90*/  @P4 SHF.R.U32.HI R68, RZ, 0x10, R17 ;  /* 0x00000010ff444819 */ /* 0x000fe60000011611 */
[----:B------:R-:W-:Y:S02]  /*5ba0*/  @!P1 IMAD.IADD R0, R2, 0x1, -R3 ;  /* 0x0000000102009824 */ /* 0x000fe400078e0a03 */
[----:B------:R-:W-:Y:S02]  /*5bb0*/  @!P1 IMAD.IADD R2, R3, 0x1, -R2 ;  /* 0x0000000103029824 */ /* 0x000fe400078e0a02 */
[----:B------:R-:W-:Y:S02]  /*5bc0*/  @!P1 IMAD R31, R0, R9, R31 ;  /* 0x00000009001f9224 */ /* 0x000fe400078e021f */
[----:B------:R-:W-:Y:S01]  /*5bd0*/  @!P1 IMAD R29, R2, R10, R29 ;  /* 0x0000000a021d9224 */ /* 0x000fe200078e021d */
[----:B------:R-:W-:Y:S06]  /*5be0*/  @!P0 BRA `(.L_x_105) ;  /* 0x00000000007c8947 */ /* 0x000fec0003800000 */
[----:B------:R-:W1:Y:S01]  /*5bf0*/  LDCU.64 UR8, c[0x4][0x80] ;  /* 0x01001000ff0877ac */ /* 0x000e620008000a00 */
[----:B------:R-:W-:Y:S01]  /*5c00*/  MOV R2, 0x0 ;  /* 0x0000000000027802 */ /* 0x000fe20000000f00 */
[----:B------:R-:W-:Y:S02]  /*5c10*/  HFMA2 R12, -RZ, RZ, 0, 5.9604644775390625e-08 ;  /* 0x00000001ff0c7431 */ /* 0x000fe400000001ff */
[----:B------:R-:W-:Y:S01]  /*5c20*/  IMAD.MOV.U32 R8, RZ, RZ, 0x70 ;  /* 0x00000070ff087424 */ /* 0x000fe200078e00ff */
[----:B------:R2:W3:Y:S01]  /*5c30*/  LDC.64 R14, c[0x4][R2] ;  /* 0x01000000020e7b82 */ /* 0x0004e20000000a00 */
[----:B------:R-:W4:Y:S01]  /*5c40*/  LDCU.64 UR6, c[0x4][0x88] ;  /* 0x01001100ff0677ac */ /* 0x000f220008000a00 */
[----:B------:R-:W-:Y:S01]  /*5c50*/  IMAD.MOV.U32 R13, RZ, RZ, RZ ;  /* 0x000000ffff0d7224 */ /* 0x000fe200078e00ff */
[----:B------:R-:W2:Y:S01]  /*5c60*/  LDCU.64 UR4, c[0x4][0x8] ;  /* 0x01000100ff0477ac */ /* 0x000ea20008000a00 */
[----:B-1----:R-:W-:Y:S01]  /*5c70*/  MOV R5, UR9 ;  /* 0x0000000900057c02 */ /* 0x002fe20008000f00 */
[----:B------:R-:W-:Y:S01]  /*5c80*/  IMAD.U32 R4, RZ, RZ, UR8 ;  /* 0x00000008ff047e24 */ /* 0x000fe2000f8e00ff */
[----:B----4-:R-:W-:Y:S01]  /*5c90*/  MOV R7, UR7 ;  /* 0x0000000700077c02 */ /* 0x010fe20008000f00 */
[----:B------:R-:W-:Y:S01]  /*5ca0*/  IMAD.U32 R6, RZ, RZ, UR6 ;  /* 0x00000006ff067e24 */ /* 0x000fe2000f8e00ff */
[----:B--2---:R-:W-:Y:S01]  /*5cb0*/  MOV R11, UR5 ;  /* 0x00000005000b7c02 */ /* 0x004fe20008000f00 */
[----:B------:R-:W-:Y:S02]  /*5cc0*/  IMAD.U32 R10, RZ, RZ, UR4 ;  /* 0x00000004ff0a7e24 */ /* 0x000fe4000f8e00ff */
[----:B------:R-:W-:Y:S07]  /*5cd0*/  LEPC R20, `(.L_x_106) ;  /* 0x000000001014794e */ /* 0x000fee0000000000 */
[----:B---3-5:R-:W-:Y:S05]  /*5ce0*/  CALL.ABS.NOINC R14 ;  /* 0x000000000e007343 */ /* 0x028fea0003c00000 */
.L_x_106:
[----:B------:R-:W1:Y:S01]  /*5cf0*/  LDCU.64 UR8, c[0x4][0x80] ;  /* 0x01001000ff0877ac */ /* 0x000e620008000a00 */
[----:B------:R-:W2:Y:S01]  /*5d00*/  LDC.64 R2, c[0x4][R2] ;  /* 0x0100000002027b82 */ /* 0x000ea20000000a00 */
[----:B------:R-:W-:Y:S02]  /*5d10*/  HFMA2 R12, -RZ, RZ, 0, 5.9604644775390625e-08 ;  /* 0x00000001ff0c7431 */ /* 0x000fe400000001ff */
[----:B------:R-:W-:Y:S02]  /*5d20*/  IMAD.MOV.U32 R8, RZ, RZ, 0x70 ;  /* 0x00000070ff087424 */ /* 0x000fe400078e00ff */
[----:B------:R-:W-:Y:S01]  /*5d30*/  IMAD.MOV.U32 R13, RZ, RZ, RZ ;  /* 0x000000ffff0d7224 */ /* 0x000fe200078e00ff */
[----:B------:R-:W3:Y:S01]  /*5d40*/  LDCU.64 UR6, c[0x4][0x88] ;  /* 0x01001100ff0677ac */ /* 0x000ee20008000a00 */
[----:B------:R-:W4:Y:S01]  /*5d50*/  LDCU.64 UR4, c[0x4][0x8] ;  /* 0x01000100ff0477ac */ /* 0x000f220008000a00 */
[----:B-1----:R-:W-:Y:S02]  /*5d60*/  MOV R4, UR8 ;  /* 0x0000000800047c02 */ /* 0x002fe40008000f00 */
[----:B------:R-:W-:Y:S02]  /*5d70*/  MOV R5, UR9 ;  /* 0x0000000900057c02 */ /* 0x000fe40008000f00 */
[----:B---3--:R-:W-:Y:S01]  /*5d80*/  MOV R7, UR7 ;  /* 0x0000000700077c02 */ /* 0x008fe20008000f00 */
[----:B------:R-:W-:Y:S01]  /*5d90*/  IMAD.U32 R6, RZ, RZ, UR6 ;  /* 0x00000006ff067e24 */ /* 0x000fe2000f8e00ff */
[----:B----4-:R-:W-:Y:S01]  /*5da0*/  MOV R11, UR5 ;  /* 0x00000005000b7c02 */ /* 0x010fe20008000f00 */
[----:B------:R-:W-:Y:S02]  /*5db0*/  IMAD.U32 R10, RZ, RZ, UR4 ;  /* 0x00000004ff0a7e24 */ /* 0x000fe4000f8e00ff */
[----:B------:R-:W-:Y:S07]  /*5dc0*/  LEPC R20, `(.L_x_105) ;  /* 0x000000001014794e */ /* 0x000fee0000000000 */
[----:B--2---:R-:W-:Y:S05]  /*5dd0*/  CALL.ABS.NOINC R2 ;  /* 0x0000000002007343 */ /* 0x004fea0003c00000 */
.L_x_105:
[----:B------:R-:W-:Y:S05]  /*5de0*/  BSYNC.RECONVERGENT B6 ;  /* 0x0000000000067941 */ /* 0x000fea0003800200 */
.L_x_104:
[----:B------:R-:W-:Y:S01]  /*5df0*/  ISETP.NE.U32.AND P4, PT, R54, RZ, PT ;  /* 0x000000ff3600720c */ /* 0x000fe20003f85070 */
[----:B------:R-:W-:Y:S01]  /*5e00*/  UISETP.NE.AND UP2, UPT, UR50, URZ, UPT ;  /* 0x000000ff3200728c */ /* 0x000fe2000bf45270 */
[----:B------:R-:W-:Y:S01]  /*5e10*/  ISETP.NE.U32.AND P2, PT, RZ, UR38, PT ;  /* 0x00000026ff007c0c */ /* 0x000fe2000bf45070 */
[----:B------:R-:W-:Y:S01]  /*5e20*/  UISETP.NE.U32.AND UP1, UPT, UR44, URZ, UPT ;  /* 0x000000ff2c00728c */ /* 0x000fe2000bf25070 */
[----:B------:R-:W-:Y:S01]  /*5e30*/  ISETP.NE.AND.EX P4, PT, R55, RZ, PT, P4 ;  /* 0x000000ff3700720c */ /* 0x000fe20003f85340 */
[----:B------:R-:W-:Y:S01]  /*5e40*/  UPLOP3.LUT UP0, UPT, UPT, UPT, UPT, 0x40, 0x4 ;  /* 0x000000000004789c */ /* 0x000fe20003f0e870 */
[----:B------:R-:W-:Y:S01]  /*5e50*/  ISETP.NE.AND.EX P2, PT, RZ, UR39, PT, P2 ;  /* 0x00000027ff007c0c */ /* 0x000fe2000bf45320 */
[----:B------:R-:W-:Y:S01]  /*5e60*/  UISETP.NE.AND.EX UP1, UPT, UR45, URZ, UPT, UP1 ;  /* 0x000000ff2d00728c */ /* 0x000fe2000bf25310 */
[----:B------:R-:W-:Y:S04]  /*5e70*/  PLOP3.LUT P1, PT, PT, PT, UP2, 0x80, 0x8 ;  /* 0x000000000008781c */ /* 0x000fe80003f2f028 */
[----:B------:R-:W-:Y:S06]  /*5e80*/  @UP2 UPLOP3.LUT UP0, UPT, UPT, UPT, UP1, 0x80, 0x8 ;  /* 0x000000000008289c */ /* 0x000fec0003f0f010 */
[----:B------:R-:W-:Y:S01]  /*5e90*/  PLOP3.LUT P0, PT, PT, PT, UP0, 0x80, 0x8 ;  /* 0x000000000008781c */ /* 0x000fe20003f0f008 */
[----:B------:R-:W-:Y:S01]  /*5ea0*/  @!UPT UIADD3 URZ, UPT, UPT, URZ, URZ, URZ ;  /* 0x000000fffffff290 */ /* 0x000fe2000fffe0ff */
[----:B------:R-:W-:Y:S11]  /*5eb0*/  BRA.U !UP1, `(.L_x_107) ;  /* 0x0000000109387547 */ /* 0x000ff6000b800000 */
[----:B------:R-:W-:Y:S01]  /*5ec0*/  UISETP.NE.U32.AND UP0, UPT, UR38, URZ, UPT ;  /* 0x000000ff2600728c */ /* 0x000fe2000bf05070 */
[----:B------:R-:W-:Y:S02]  /*5ed0*/  HFMA2 R0, -RZ, RZ, 0, 5.9604644775390625e-08 ;  /* 0x00000001ff007431 */ /* 0x000fe400000001ff */
[----:B------:R-:W-:Y:S01]  /*5ee0*/  IMAD.MOV.U32 R59, RZ, RZ, 0x1 ;  /* 0x00000001ff3b7424 */ /* 0x000fe200078e00ff */
[----:B------:R-:W-:Y:S06]  /*5ef0*/  UISETP.NE.AND.EX UP0, UPT, UR39, URZ, UPT, UP0 ;  /* 0x000000ff2700728c */ /* 0x000fec000bf05300 */
[----:B------:R-:W-:Y:S05]  /*5f00*/  PLOP3.LUT P3, PT, PT, PT, UP0, 0x80, 0x8 ;  /* 0x000000000008781c */ /* 0x000fea0003f6f008 */
[----:B------:R-:W1:Y:S01]  /*5f10*/  @UP0 LDCU.64 UR6, c[0x0][0x888] ;  /* 0x00011100ff0607ac */ /* 0x000e620008000a00 */
[----:B------:R-:W-:Y:S07]  /*5f20*/  @UP0 UIMAD UR4, UR36, UR44, URZ ;  /* 0x0000002c240402a4 */ /* 0x000fee000f8e02ff */
[----:B------:R-:W-:Y:S01]  /*5f30*/  @!P3 PRMT R59, R0, 0x7610, R59 ;  /* 0x00007610003bb816 */ /* 0x000fe2000000003b */
[----:B-1----:R-:W-:Y:S03]  /*5f40*/  @UP0 UIMAD.WIDE UR6, UR4, 0x4, UR6 ;  /* 0x00000004040608a5 */ /* 0x002fe6000f8e0206 */
[----:B------:R-:W1:Y:S03]  /*5f50*/  @!UP0 LDCU UR4, c[0x0][0x880] ;  /* 0x00011000ff0487ac */ /* 0x000e660008000800 */
[----:B------:R-:W-:Y:S01]  /*5f60*/  IMAD.U32 R2, RZ, RZ, UR6 ;  /* 0x00000006ff027e24 */ /* 0x000fe2000f8e00ff */
[----:B------:R-:W-:Y:S05]  /*5f70*/  MOV R3, UR7 ;  /* 0x0000000700037c02 */ /* 0x000fea0008000f00 */
[----:B-----5:R2:W5:Y:S02]  /*5f80*/  @P3 LDG.E R35, desc[UR46][R2.64] ;  /* 0x0000002e02233981 */ /* 0x020564000c1e1900 */
[----:B-12---:R-:W-:Y:S02]  /*5f90*/  @!P3 IMAD.U32 R35, RZ, RZ, UR4 ;  /* 0x00000004ff23be24 */ /* 0x006fe4000f8e00ff */
.L_x_107:
[----:B------:R-:W-:Y:S05]  /*5fa0*/  @!P4 BRA `(.L_x_108) ;  /* 0x000000000020c947 */ /* 0x000fea0003800000 */
[----:B------:R-:W-:Y:S04]  /*5fb0*/  ISETP.NE.U32.AND P3, PT, R52, RZ, PT ;  /* 0x000000ff3400720c */ /* 0x000fe80003f65070 */
[----:B------:R-:W-:Y:S11]  /*5fc0*/  ISETP.NE.AND.EX P3, PT, R53, RZ, PT, P3 ;  /* 0x000000ff3500720c */ /* 0x000ff60003f65330 */
[----:B------:R-:W-:Y:S02]  /*5fd0*/  @!UPT UIADD3 URZ, UPT, UPT, URZ, URZ, URZ ;  /* 0x000000fffffff290 */ /* 0x000fe4000fffe0ff */
[----:B------:R-:W1:Y:S01]  /*5fe0*/  @P3 LDC.64 R2, c[0x0][0x8a8] ;  /* 0x00022a00ff023b82 */ /* 0x000e620000000a00 */
[----:B------:R-:W-:Y:S04]  /*5ff0*/  @P3 IMAD R0, R54, UR36, RZ ;  /* 0x0000002436003c24 */ /* 0x000fe8000f8e02ff */
[----:B-1----:R-:W-:Y:S05]  /*6000*/  @P3 IMAD.WIDE R2, R0, 0x4, R2 ;  /* 0x0000000400023825 */ /* 0x002fea00078e0202 */
[----:B-----5:R1:W5:Y:S02]  /*6010*/  @P3 LDG.E R32, desc[UR46][R2.64] ;  /* 0x0000002e02203981 */ /* 0x020364000c1e1900 */
[----:B-1----:R-:W2:Y:S02]  /*6020*/  @!P3 LDC R32, c[0x0][0x8a0] ;  /* 0x00022800ff20bb82 */ /* 0x002ea40000000800 */
.L_x_108:
[----:B-----5:R-:W-:Y:S01]  /*6030*/  FSETP.NEU.AND P3, PT, R35, RZ, PT ;  /* 0x000000ff2300720b */ /* 0x020fe20003f6d000 */
[----:B------:R-:W-:Y:S01]  /*6040*/  IMAD.SHL.U32 R77, R64, 0x2, RZ ;  /* 0x00000002404d7824 */ /* 0x000fe200078e00ff */
[----:B------:R-:W-:Y:S01]  /*6050*/  SEL R5, RZ, 0xffffffff, P2 ;  /* 0xffffffffff057807 */ /* 0x000fe20001000000 */
[----:B------:R-:W-:Y:S01]  /*6060*/  BSSY B1, `(.L_x_109) ;  /* 0x0000034000017945 */ /* 0x000fe20003800000 */
[----:B------:R-:W-:Y:S01]  /*6070*/  @P1 LOP3.LUT P2, RZ, R59, 0xff, RZ, 0xc0, !PT ;  /* 0x000000ff3bff1812 */ /* 0x000fe2000784c0ff */
[----:B------:R-:W-:Y:S01]  /*6080*/  IMAD.MOV.U32 R39, RZ, RZ, 0x1 ;  /* 0x00000001ff277424 */ /* 0x000fe200078e00ff */
[----:B------:R-:W-:Y:S01]  /*6090*/  @P1 SEL R0, RZ, 0xffffffff, P3 ;  /* 0xffffffffff001807 */ /* 0x000fe20001800000 */
[C---:B------:R-:W-:Y:S01]  /*60a0*/  IMAD R34, R30.reuse, 0x40, R33 ;  /* 0x000000401e227824 */ /* 0x040fe200078e0221 */
[----:B------:R-:W-:Y:S01]  /*60b0*/  LOP3.LUT R71, R71, 0x1, RZ, 0x3c, !PT ;  /* 0x0000000147477812 */ /* 0x000fe200078e3cff */
[----:B------:R-:W-:Y:S01]  /*60c0*/  IMAD.MOV.U32 R38, RZ, RZ, RZ ;  /* 0x000000ffff267224 */ /* 0x000fe200078e00ff */
[----:B------:R-:W-:Y:S02]  /*60d0*/  @P0 SEL R0, R5, R0, !P2 ;  /* 0x0000000005000207 */ /* 0x000fe40005000000 */
[----:B------:R-:W-:Y:S02]  /*60e0*/  CS2R R50, SRZ ;  /* 0x0000000000327805 */ /* 0x000fe4000001ff00 */
[----:B------:R-:W-:Y:S02]  /*60f0*/  LEA R74, R30, UR48, 0x3 ;  /* 0x000000301e4a7c11 */ /* 0x000fe4000f8e18ff */
[----:B------:R-:W-:Y:S02]  /*6100*/  CS2R R48, SRZ ;  /* 0x0000000000307805 */ /* 0x000fe4000001ff00 */
[----:B------:R-:W-:Y:S02]  /*6110*/  @P1 LOP3.LUT R0, R0, 0x1, RZ, 0xc0, !PT ;  /* 0x0000000100001812 */ /* 0x000fe400078ec0ff */
[----:B------:R-:W-:Y:S02]  /*6120*/  CS2R R42, SRZ ;  /* 0x00000000002a7805 */ /* 0x000fe4000001ff00 */
[----:B------:R-:W-:Y:S02]  /*6130*/  SHF.L.U32 R3, R70, 0x1f, RZ ;  /* 0x0000001f46037819 */ /* 0x000fe400000006ff */
[----:B------:R-:W-:Y:S02]  /*6140*/  CS2R R40, SRZ ;  /* 0x0000000000287805 */ /* 0x000fe4000001ff00 */
[----:B------:R-:W-:Y:S01]  /*6150*/  ISETP.NE.U32.OR P5, PT, R0, 0x1, !P1 ;  /* 0x000000010000780c */ /* 0x000fe20004fa5470 */
[----:B------:R-:W-:Y:S01]  /*6160*/  VIADD R82, R77, UR48 ;  /* 0x000000304d527c36 */ /* 0x000fe20008000000 */
[----:B------:R-:W-:Y:S02]  /*6170*/  PLOP3.LUT P2, PT, PT, PT, UP1, 0x80, 0x8 ;  /* 0x000000000008781c */ /* 0x000fe40003f4f018 */
[----:B------:R-:W-:Y:S02]  /*6180*/  SEL R0, RZ, 0xffffffff, P3 ;  /* 0xffffffffff007807 */ /* 0x000fe40001800000 */
[----:B------:R-:W-:Y:S02]  /*6190*/  LOP3.LUT P3, R75, R59, 0xff, RZ, 0xc0, !PT ;  /* 0x000000ff3b4b7812 */ /* 0x000fe4000786c0ff */
[----:B------:R-:W-:Y:S05]  /*61a0*/  P2R R78, PR, RZ, 0x20 ;  /* 0x00000020ff4e7803 */ /* 0x000fea0000000000 */
[----:B------:R-:W-:Y:S02]  /*61b0*/  @P5 SHF.L.U32 R2, R71, 0x1f, RZ ;  /* 0x0000001f47025819 */ /* 0x000fe400000006ff */
[----:B------:R-:W-:Y:S02]  /*61c0*/  @P2 SEL R0, R5, R0, !P3 ;  /* 0x0000000005002207 */ /* 0x000fe40005800000 */
[----:B------:R-:W1:Y:S02]  /*61d0*/  @P5 SYNCS.PHASECHK.TRANS64.TRYWAIT P1, [UR48+0x50], R2 ;  /* 0x00005002ff0055a7 */ /* 0x000e640008021130 */
[----:B------:R-:W-:Y:S04]  /*61e0*/  LOP3.LUT R0, R0, 0x1, RZ, 0xc0, !PT ;  /* 0x0000000100007812 */ /* 0x000fe800078ec0ff */
[----:B------:R-:W-:Y:S04]  /*61f0*/  ISETP.NE.U32.AND P4, PT, R0, 0x1, PT ;  /* 0x000000010000780c */ /* 0x000fe80003f85070 */
[----:B------:R-:W-:Y:S01]  /*6200*/  P2R R80, PR, RZ, 0x10 ;  /* 0x00000010ff507803 */ /* 0x000fe20000000000 */
[----:B------:R3:W4:Y:S01]  /*6210*/  SYNCS.PHASECHK.TRANS64.TRYWAIT P0, [R74+URZ+0xc0], R3 ;  /* 0x0000c0034a0075a7 */ /* 0x00072200080011ff */
[----:B-1----:R-:W-:Y:S01]  /*6220*/  @P5 SEL R39, RZ, 0x1, !P1 ;  /* 0x00000001ff275807 */ /* 0x002fe20004800000 */
[----:B---3--:R-:W-:Y:S06]  /*6230*/  @!P5 BRA `(.L_x_110) ;  /* 0x000000000058d947 */ /* 0x008fec0003800000 */
[C---:B------:R-:W-:Y:S01]  /*6240*/  VIADD R0, R82.reuse, 0x200 ;  /* 0x0000020052007836 */ /* 0x040fe20000000000 */
[----:B------:R-:W-:Y:S01]  /*6250*/  LOP3.LUT P5, RZ, R65, 0x40, RZ, 0xc0, !PT ;  /* 0x0000004041ff7812 */ /* 0x000fe200078ac0ff */
[----:B------:R-:W-:Y:S01]  /*6260*/  BSSY B0, `(.L_x_111) ;  /* 0x000000e000007945 */ /* 0x000fe20003800000 */
[----:B------:R-:W-:Y:S01]  /*6270*/  ISETP.NE.AND P2, PT, R39, RZ, PT ;  /* 0x000000ff2700720c */ /* 0x000fe20003f45270 */
[----:B------:R-:W-:Y:S01]  /*6280*/  @P4 VIADD R2, R82, 0x210 ;  /* 0x0000021052024836 */ /* 0x000fe20000000000 */
[----:B------:R-:W-:Y:S01]  /*6290*/  PLOP3.LUT P1, PT, PT, PT, PT, 0x8, 0x80 ;  /* 0x000000000080781c */ /* 0x000fe20003f2e170 */
[----:B------:R-:W-:Y:S01]  /*62a0*/  IMAD.MOV.U32 R51, RZ, RZ, RZ ;  /* 0x000000ffff337224 */ /* 0x000fe200078e00ff */
[----:B------:R-:W-:Y:S02]  /*62b0*/  @P4 PLOP3.LUT P1, PT, P5, PT, PT, 0x80, 0x8 ;  /* 0x000000000008481c */ /* 0x000fe40002f2f070 */
[----:B------:R-:W-:Y:S02]  /*62c0*/  CS2R R48, SRZ ;  /* 0x0000000000307805 */ /* 0x000fe4000001ff00 */
[----:B------:R-:W-:Y:S02]  /*62d0*/  CS2R R42, SRZ ;  /* 0x00000000002a7805 */ /* 0x000fe4000001ff00 */
[----:B------:R-:W-:Y:S07]  /*62e0*/  CS2R R40, SRZ ;  /* 0x0000000000287805 */ /* 0x000fee000001ff00 */
[----:B------:R-:W-:Y:S01]  /*62f0*/  @P1 VIADD R2, R0, 0xfffffff0 ;  /* 0xfffffff000021836 */ /* 0x000fe20000000000 */
[----:B------:R-:W-:Y:S06]  /*6300*/  @P2 BRA `(.L_x_112) ;  /* 0x00000000000c2947 */ /* 0x000fec0003800000 */
[----:B------:R-:W-:Y:S04]  /*6310*/  SHF.L.U32 R5, R71, 0x1f, RZ ;  /* 0x0000001f47057819 */ /* 0x000fe800000006ff */
[----:B------:R-:W1:Y:S02]  /*6320*/  SYNCS.PHASECHK.TRANS64.TRYWAIT P1, [UR48+0x50], R5 ;  /* 0x00005005ff0075a7 */ /* 0x000e640008021130 */
[----:B-1----:R-:W-:Y:S05]  /*6330*/  @!P1 BRA `(.L_x_113) ;  /* 0x00000030004c9947 */ /* 0x002fea0003800000 */
.L_x_112:
[----:B------:R-:W-:Y:S05]  /*6340*/  BSYNC B0 ;  /* 0x0000000000007941 */ /* 0x000fea0003800000 */
.L_x_111:
[----:B------:R-:W-:Y:S01]  /*6350*/  ISETP.NE.AND P1, PT, R80, RZ, PT ;  /* 0x000000ff5000720c */ /* 0x000fe20003f25270 */
[----:B------:R-:W-:Y:S11]  /*6360*/  HFMA2 R38, -RZ, RZ, 0, 5.9604644775390625e-08 ;  /* 0x00000001ff267431 */ /* 0x000ff600000001ff */
[----:B------:R-:W-:Y:S01]  /*6370*/  @!UPT UIADD3 URZ, UPT, UPT, URZ, URZ, URZ ;  /* 0x000000fffffff290 */ /* 0x000fe2000fffe0ff */
[----:B------:R3:W1:Y:S04]  /*6380*/  @P1 LDS.128 R48, [R2] ;  /* 0x0000000002301984 */ /* 0x0006680000000c00 */
[----:B------:R3:W1:Y:S02]  /*6390*/  @P1 LDS.128 R40, [R77+UR48+0x200] ;  /* 0x000200304d281984 */ /* 0x0006640008000c00 */
.L_x_110:
[----:B------:R-:W-:Y:S05]  /*63a0*/  BSYNC B1 ;  /* 0x0000000000017941 */ /* 0x000fea0003800000 */
.L_x_109:
[----:B-1----:R-:W-:Y:S04]  /*63b0*/  SHF.R.U32.HI R5, RZ, 0x15, R34 ;  /* 0x00000015ff057819 */ /* 0x002fe80000011622 */
[----:B------:R-:W-:Y:S01]  /*63c0*/  LOP3.LUT P1, RZ, R5, 0x3, R66, 0x48, !PT ;  /* 0x0000000305ff7812 */ /* 0x000fe20007824842 */
[----:B------:R-:W-:Y:S01]  /*63d0*/  @!UPT UIADD3 URZ, UPT, UPT, URZ, URZ, URZ ;  /* 0x000000fffffff290 */ /* 0x000fe2000fffe0ff */
[----:B----4-:R-:W-:Y:S11]  /*63e0*/  @P0 BRA `(.L_x_114) ;  /* 0x0000000000080947 */ /* 0x010ff60003800000 */
[----:B------:R-:W1:Y:S02]  /*63f0*/  SYNCS.PHASECHK.TRANS64.TRYWAIT P0, [R74+URZ+0xc0], R3 ;  /* 0x0000c0034a0075a7 */ /* 0x000e6400080011ff */
[----:B-1----:R-:W-:Y:S05]  /*6400*/  @!P0 BRA `(.L_x_115) ;  /* 0x0000003000308947 */ /* 0x002fea0003800000 */
.L_x_114:
[----:B------:R-:W-:Y:S05]  /*6410*/  @!P1 BRA `(.L_x_116) ;  /* 0x0000000000409947 */ /* 0x000fea0003800000 */
[----:B------:R-:W4:Y:S01]  /*6420*/  LDCU.64 UR8, c[0x4][0x70] ;  /* 0x01000e00ff0877ac */ /* 0x000f220008000a00 */
[----:B-1----:R-:W-:Y:S01]  /*6430*/  MOV R3, 0x0 ;  /* 0x0000000000037802 */ /* 0x002fe20000000f00 */
[----:B------:R-:W-:Y:S02]  /*6440*/  HFMA2 R12, -RZ, RZ, 0, 5.9604644775390625e-08 ;  /* 0x00000001ff0c7431 */ /* 0x000fe400000001ff */
[----:B------:R-:W-:Y:S02]  /*6450*/  IMAD.MOV.U32 R8, RZ, RZ, 0x192 ;  /* 0x00000192ff087424 */ /* 0x000fe400078e00ff */
[----:B------:R-:W-:Y:S01]  /*6460*/  IMAD.MOV.U32 R13, RZ, RZ, RZ ;  /* 0x000000ffff0d7224 */ /* 0x000fe200078e00ff */
[----:B------:R-:W1:Y:S01]  /*6470*/  LDCU.64 UR6, c[0x4][0x78] ;  /* 0x01000f00ff0677ac */ /* 0x000e620008000a00 */
[----:B---3--:R-:W3:Y:S01]  /*6480*/  LDC.64 R2, c[0x4][R3] ;  /* 0x0100000003027b82 */ /* 0x008ee20000000a00 */
[----:B------:R-:W5:Y:S01]  /*6490*/  LDCU.64 UR4, c[0x4][0x10] ;  /* 0x01000200ff0477ac */ /* 0x000f620008000a00 */
[----:B----4-:R-:W-:Y:S01]  /*64a0*/  MOV R5, UR9 ;  /* 0x0000000900057c02 */ /* 0x010fe20008000f00 */
[----:B------:R-:W-:Y:S01]  /*64b0*/  IMAD.U32 R4, RZ, RZ, UR8 ;  /* 0x00000008ff047e24 */ /* 0x000fe2000f8e00ff */
[----:B-1----:R-:W-:Y:S01]  /*64c0*/  MOV R7, UR7 ;  /* 0x0000000700077c02 */ /* 0x002fe20008000f00 */
[----:B------:R-:W-:Y:S01]  /*64d0*/  IMAD.U32 R6, RZ, RZ, UR6 ;  /* 0x00000006ff067e24 */ /* 0x000fe2000f8e00ff */
[----:B-----5:R-:W-:Y:S01]  /*64e0*/  MOV R11, UR5 ;  /* 0x00000005000b7c02 */ /* 0x020fe20008000f00 */
[----:B------:R-:W-:Y:S02]  /*64f0*/  IMAD.U32 R10, RZ, RZ, UR4 ;  /* 0x00000004ff0a7e24 */ /* 0x000fe4000f8e00ff */
[----:B------:R-:W-:Y:S07]  /*6500*/  LEPC R20, `(.L_x_116) ;  /* 0x000000001014794e */ /* 0x000fee0000000000 */
[----:B--23--:R-:W-:Y:S05]  /*6510*/  CALL.ABS.NOINC R2 ;  /* 0x0000000002007343 */ /* 0x00cfea0003c00000 */
.L_x_116:
[----:B------:R-:W-:Y:S01]  /*6520*/  SHF.L.U32 R20, R40, 0x10, RZ ;  /* 0x0000001028147819 */ /* 0x000fe200000006ff */
[----:B------:R-:W-:Y:S05]  /*6530*/  WARPSYNC.ALL ;  /* 0x0000000000007948 */ /* 0x000fea0003800000 */
[----:B------:R-:W-:Y:S01]  /*6540*/  R2UR UR4, R34 ;  /* 0x00000000220472ca */ /* 0x000fe200000e0000 */
[----:B------:R-:W-:Y:S01]  /*6550*/  BSSY.RECONVERGENT B0, `(.L_x_117) ;  /* 0x0000056000007945 */ /* 0x000fe20003800200 */
[----:B------:R-:W-:Y:S02]  /*6560*/  LOP3.LUT R21, R40, 0xffff0000, RZ, 0xc0, !PT ;  /* 0xffff000028157812 */ /* 0x000fe400078ec0ff */
[----:B------:R-:W-:Y:S02]  /*6570*/  LOP3.LUT R36, R41, 0xffff0000, RZ, 0xc0, !PT ;  /* 0xffff000029247812 */ /* 0x000fe400078ec0ff */
[----:B------:R-:W-:Y:S02]  /*6580*/  SHF.L.U32 R37, R43, 0x10, RZ ;  /* 0x000000102b257819 */ /* 0x000fe400000006ff */
[----:B------:R-:W-:Y:S02]  /*6590*/  MOV R81, 0x10 ;  /* 0x0000001000517802 */ /* 0x000fe40000000f00 */
[----:B------:R-:W-:Y:S02]  /*65a0*/  LOP3.LUT P6, RZ, R65, 0x40, RZ, 0xc0, !PT ;  /* 0x0000004041ff7812 */ /* 0x000fe400078cc0ff */
[----:B------:R-:W-:Y:S01]  /*65b0*/  ISETP.NE.AND P0, PT, R72, RZ, PT ;  /* 0x000000ff4800720c */ /* 0x000fe20003f05270 */
[----:B------:R-:W2:Y:S01]  /*65c0*/  LDTM.x16 R4, tmem[UR4] ;  /* 0x00000004000479ee */ /* 0x000ea20008240000 */
[----:B------:R-:W-:Y:S04]  /*65d0*/  SEL R81, R81, 0xfffffff0, !P6 ;  /* 0xfffffff051517807 */ /* 0x000fe80007000000 */
[----:B------:R-:W-:Y:S01]  /*65e0*/  IADD3 R79, PT, PT, R82, R81, RZ ;  /* 0x00000051524f7210 */ /* 0x000fe20007ffe0ff */
[C---:B--2---:R-:W-:Y:S01]  /*65f0*/  FMUL R0, R32.reuse, R4 ;  /* 0x0000000420007220 */ /* 0x044fe20000400000 */
[C---:B---3--:R-:W-:Y:S01]  /*6600*/  FMUL R2, R32.reuse, R5 ;  /* 0x0000000520027220 */ /* 0x048fe20000400000 */
[C---:B-1----:R-:W-:Y:S01]  /*6610*/  FMUL R3, R32.reuse, R6 ;  /* 0x0000000620037220 */ /* 0x042fe20000400000 */
[----:B------:R-:W-:Y:S01]  /*6620*/  FMUL R7, R32, R7 ;  /* 0x0000000720077220 */ /* 0x000fe20000400000 */
[----:B------:R-:W-:Y:S01]  /*6630*/  FFMA R0, R35, R20, R0 ;  /* 0x0000001423007223 */ /* 0x000fe20000000000 */
[----:B------:R-:W-:Y:S01]  /*6640*/  SHF.L.U32 R20, R41, 0x10, RZ ;  /* 0x0000001029147819 */ /* 0x000fe200000006ff */
[C---:B------:R-:W-:Y:S01]  /*6650*/  FFMA R2, R35.reuse, R21, R2 ;  /* 0x0000001523027223 */ /* 0x040fe20000000002 */
[----:B------:R-:W-:Y:S01]  /*6660*/  SHF.L.U32 R21, R42, 0x10, RZ ;  /* 0x000000102a157819 */ /* 0x000fe200000006ff */
[C---:B------:R-:W-:Y:S01]  /*6670*/  FMUL R4, R32.reuse, R8 ;  /* 0x0000000820047220 */ /* 0x040fe20000400000 */
[----:B------:R-:W-:Y:S01]  /*6680*/  FMUL R5, R32, R9 ;  /* 0x0000000920057220 */ /* 0x000fe20000400000 */
[C---:B------:R-:W-:Y:S01]  /*6690*/  FFMA R3, R35.reuse, R20, R3 ;  /* 0x0000001423037223 */ /* 0x040fe20000000003 */
[----:B------:R-:W-:Y:S01]  /*66a0*/  LOP3.LUT R20, R42, 0xffff0000, RZ, 0xc0, !PT ;  /* 0xffff00002a147812 */ /* 0x000fe200078ec0ff */
[----:B------:R-:W-:Y:S01]  /*66b0*/  FFMA R7, R35, R36, R7 ;  /* 0x0000002423077223 */ /* 0x000fe20000000007 */
[----:B------:R-:W-:Y:S01]  /*66c0*/  LOP3.LUT R36, R43, 0xffff0000, RZ, 0xc0, !PT ;  /* 0xffff00002b247812 */ /* 0x000fe200078ec0ff */
[----:B------:R-:W-:Y:S01]  /*66d0*/  FMUL R6, R32, R10 ;  /* 0x0000000a20067220 */ /* 0x000fe20000400000 */
[----:B------:R-:W-:Y:S01]  /*66e0*/  F2FP.BF16.F32.PACK_AB R44, R2, R0 ;  /* 0x00000000022c723e */ /* 0x000fe200000010ff */
[----:B------:R-:W-:Y:S01]  /*66f0*/  FMUL R11, R32, R11 ;  /* 0x0000000b200b7220 */ /* 0x000fe20000400000 */
[----:B------:R-:W-:Y:S01]  /*6700*/  F2FP.BF16.F32.PACK_AB R45, R7, R3 ;  /* 0x00000003072d723e */ /* 0x000fe200000010ff */
[C---:B------:R-:W-:Y:S01]  /*6710*/  FFMA R4, R35.reuse, R21, R4 ;  /* 0x0000001523047223 */ /* 0x040fe20000000004 */
[C---:B------:R-:W-:Y:S01]  /*6720*/  FFMA R5, R35.reuse, R20, R5 ;  /* 0x0000001423057223 */ /* 0x040fe20000000005 */
[C---:B------:R-:W-:Y:S01]  /*6730*/  FFMA R6, R35.reuse, R37, R6 ;  /* 0x0000002523067223 */ /* 0x040fe20000000006 */
[----:B------:R-:W-:Y:S01]  /*6740*/  SHF.L.U32 R20, R48, 0x10, RZ ;  /* 0x0000001030147819 */ /* 0x000fe200000006ff */
[----:B------:R-:W-:Y:S01]  /*6750*/  FFMA R11, R35, R36, R11 ;  /* 0x00000024230b7223 */ /* 0x000fe2000000000b */
[----:B------:R-:W-:Y:S01]  /*6760*/  FMUL R8, R32, R12 ;  /* 0x0000000c20087220 */ /* 0x000fe20000400000 */
[----:B------:R-:W-:Y:S01]  /*6770*/  LOP3.LUT R36, R48, 0xffff0000, RZ, 0xc0, !PT ;  /* 0xffff000030247812 */ /* 0x000fe200078ec0ff */
[C---:B------:R-:W-:Y:S01]  /*6780*/  FMUL R9, R32.reuse, R13 ;  /* 0x0000000d20097220 */ /* 0x040fe20000400000 */
[----:B------:R-:W-:Y:S01]  /*6790*/  SHF.L.U32 R21, R49, 0x10, RZ ;  /* 0x0000001031157819 */ /* 0x000fe200000006ff */
[C---:B------:R-:W-:Y:S01]  /*67a0*/  FMUL R10, R32.reuse, R14 ;  /* 0x0000000e200a7220 */ /* 0x040fe20000400000 */
[----:B------:R-:W-:Y:S01]  /*67b0*/  FFMA R8, R35, R20, R8 ;  /* 0x0000001423087223 */ /* 0x000fe20000000008 */
[----:B------:R-:W-:Y:S01]  /*67c0*/  LOP3.LUT R20, R49, 0xffff0000, RZ, 0xc0, !PT ;  /* 0xffff000031147812 */ /* 0x000fe200078ec0ff */
[C---:B------:R-:W-:Y:S01]  /*67d0*/  FFMA R9, R35.reuse, R36, R9 ;  /* 0x0000002423097223 */ /* 0x040fe20000000009 */
[----:B------:R-:W-:Y:S01]  /*67e0*/  FMUL R15, R32, R15 ;  /* 0x0000000f200f7220 */ /* 0x000fe20000400000 */
[C---:B------:R-:W-:Y:S01]  /*67f0*/  FFMA R10, R35.reuse, R21, R10 ;  /* 0x00000015230a7223 */ /* 0x040fe2000000000a */
[----:B------:R-:W-:Y:S01]  /*6800*/  SHF.L.U32 R21, R50, 0x10, RZ ;  /* 0x0000001032157819 */ /* 0x000fe200000006ff */
[----:B------:R-:W-:Y:S01]  /*6810*/  FMUL R12, R32, R16 ;  /* 0x00000010200c7220 */ /* 0x000fe20000400000 */
[----:B------:R-:W-:Y:S01]  /*6820*/  LOP3.LUT R36, R50, 0xffff0000, RZ, 0xc0, !PT ;  /* 0xffff000032247812 */ /* 0x000fe200078ec0ff */
[----:B------:R-:W-:Y:S01]  /*6830*/  FFMA R15, R35, R20, R15 ;  /* 0x00000014230f7223 */ /* 0x000fe2000000000f */
[C---:B------:R-:W-:Y:S01]  /*6840*/  FMUL R13, R32.reuse, R17 ;  /* 0x00000011200d7220 */ /* 0x040fe20000400000 */
[C---:B------:R-:W-:Y:S01]  /*6850*/  SHF.L.U32 R37, R51.reuse, 0x10, RZ ;  /* 0x0000001033257819 */ /* 0x040fe200000006ff */
[C---:B------:R-:W-:Y:S01]  /*6860*/  FMUL R14, R32.reuse, R18 ;  /* 0x00000012200e7220 */ /* 0x040fe20000400000 */
[----:B------:R-:W-:Y:S01]  /*6870*/  LOP3.LUT R20, R51, 0xffff0000, RZ, 0xc0, !PT ;  /* 0xffff000033147812 */ /* 0x000fe200078ec0ff */
[----:B------:R-:W-:Y:S01]  /*6880*/  FMUL R19, R32, R19 ;  /* 0x0000001320137220 */ /* 0x000fe20000400000 */
[----:B------:R-:W-:Y:S01]  /*6890*/  F2FP.BF16.F32.PACK_AB R46, R5, R4 ;  /* 0x00000004052e723e */ /* 0x000fe200000010ff */
[----:B------:R-:W-:Y:S01]  /*68a0*/  FFMA R12, R35, R21, R12 ;  /* 0x00000015230c7223 */ /* 0x000fe2000000000c */
[----:B------:R-:W-:Y:S01]  /*68b0*/  F2FP.BF16.F32.PACK_AB R47, R11, R6 ;  /* 0x000000060b2f723e */ /* 0x000fe200000010ff */
[C---:B------:R-:W-:Y:S01]  /*68c0*/  FFMA R13, R35.reuse, R36, R13 ;  /* 0x00000024230d7223 */ /* 0x040fe2000000000d */
[C---:B------:R-:W-:Y:S01]  /*68d0*/  FFMA R14, R35.reuse, R37, R14 ;  /* 0x00000025230e7223 */ /* 0x040fe2000000000e */
[----:B------:R-:W-:Y:S01]  /*68e0*/  FFMA R19, R35, R20, R19 ;  /* 0x0000001423137223 */ /* 0x000fe20000000013 */
[----:B------:R-:W-:Y:S01]  /*68f0*/  F2FP.BF16.F32.PACK_AB R84, R9, R8 ;  /* 0x000000080954723e */ /* 0x000fe200000010ff */
[----:B------:R1:W-:Y:S01]  /*6900*/  STS.128 [R77+UR48+0x200], R44 ;  /* 0x0002002c4d007988 */ /* 0x0003e20008000c30 */
[----:B------:R-:W-:Y:S02]  /*6910*/  F2FP.BF16.F32.PACK_AB R85, R15, R10 ;  /* 0x0000000a0f55723e */ /* 0x000fe400000010ff */
[----:B------:R-:W-:Y:S02]  /*6920*/  F2FP.BF16.F32.PACK_AB R86, R13, R12 ;  /* 0x0000000c0d56723e */ /* 0x000fe400000010ff */
[----:B------:R-:W-:Y:S05]  /*6930*/  F2FP.BF16.F32.PACK_AB R87, R19, R14 ;  /* 0x0000000e1357723e */ /* 0x000fea00000010ff */
[----:B------:R1:W-:Y:S01]  /*6940*/  STS.128 [R79+0x200], R84 ;  /* 0x000200544f007388 */ /* 0x0003e20000000c00 */
[----:B------:R-:W-:Y:S01]  /*6950*/  @!PT LDS RZ, [RZ] ;  /* 0x00000000fffff984 */ /* 0x000fe20000000800 */
[----:B------:R-:W-:Y:S01]  /*6960*/  @!PT LDS RZ, [RZ] ;  /* 0x00000000fffff984 */ /* 0x000fe20000000800 */
[----:B------:R-:W-:Y:S01]  /*6970*/  @!PT LDS RZ, [RZ] ;  /* 0x00000000fffff984 */ /* 0x000fe20000000800 */
[----:B------:R-:W-:Y:S01]  /*6980*/  @!PT LDS RZ, [RZ] ;  /* 0x00000000fffff984 */ /* 0x000fe20000000800 */
[----:B------:R2:W-:Y:S07]  /*6990*/  MEMBAR.ALL.CTA ;  /* 0x0000000000007992 */ /* 0x0005ee0000008000 */
[----:B--2---:R-:W2:Y:S02]  /*69a0*/  FENCE.VIEW.ASYNC.S ;  /* 0x00000000000073c6 */ /* 0x004ea40000000000 */
[----:B--2---:R-:W-:Y:S06]  /*69b0*/  BAR.SYNC.DEFER_BLOCKING 0x1, 0x80 ;  /* 0x0042000000007b1d */ /* 0x004fec0000010000 */
[----:B------:R-:W-:Y:S05]  /*69c0*/  @P0 BRA `(.L_x_118) ;  /* 0x0000000000380947 */ /* 0x000fea0003800000 */
[----:B------:R-:W-:Y:S02]  /*69d0*/  UIADD3 UR4, UPT, UPT, UR48, 0x200, URZ ;  /* 0x0000020030047890 */ /* 0x000fe4000fffe0ff */
[----:B------:R-:W-:Y:S01]  /*69e0*/  UIADD3 UR8, UP0, UPT, UR52, 0x680, URZ ;  /* 0x0000068034087890 */ /* 0x000fe2000ff1e0ff */
[----:B------:R-:W-:Y:S01]  /*69f0*/  UMOV UR43, UR36 ;  /* 0x00000024002b7c82 */ /* 0x000fe20008000000 */
[----:B------:R-:W-:Y:S02]  /*6a00*/  UIADD3 UR5, UPT, UPT, UR41, 0x40, URZ ;  /* 0x0000004029057890 */ /* 0x000fe4000fffe0ff */
[----:B------:R-:W-:Y:S01]  /*6a10*/  MOV R67, UR4 ;  /* 0x0000000400437c02 */ /* 0x000fe20008000f00 */
[----:B------:R-:W-:Y:S02]  /*6a20*/  UIADD3.X UR9, UPT, UPT, URZ, UR53, URZ, UP0, !UPT ;  /* 0x00000035ff097290 */ /* 0x000fe400087fe4ff */
[----:B------:R-:W-:Y:S01]  /*6a30*/  UIADD3 UR4, UPT, UPT, UR48, 0xa00, URZ ;  /* 0x00000a0030047890 */ /* 0x000fe2000fffe0ff */
[----:B------:R-:W-:Y:S01]  /*6a40*/  R2UR UR40, R67 ;  /* 0x00000000432872ca */ /* 0x000fe200000e0000 */
[----:B------:R-:W-:Y:S01]  /*6a50*/  UMOV UR6, UR42 ;  /* 0x0000002a00067c82 */ /* 0x000fe20008000000 */
[----:B------:R-:W-:Y:S11]  /*6a60*/  UMOV UR7, UR36 ;  /* 0x0000002400077c82 */ /* 0x000ff60008000000 */
[----:B------:R2:W-:Y:S01]  /*6a70*/  UTMASTG.3D [UR40], [UR8] ;  /* 0x00000028080073b5 */ /* 0x0005e20008010000 */
[----:B------:R2:W-:Y:S01]  /*6a80*/  UTMASTG.3D [UR4], [UR8] ;  /* 0x00000004080073b5 */ /* 0x0005e20008010000 */
[----:B------:R0:W-:Y:S01]  /*6a90*/  UTMACMDFLUSH ;  /* 0x00000000000079b7 */ /* 0x0001e20000000000 */
[----:B--2---:R-:W-:Y:S04]  /*6aa0*/  DEPBAR.LE SB0, 0x1 ;  /* 0x000080400000791a */ /* 0x004fe80000000000 */
.L_x_118:
[----:B------:R-:W-:Y:S05]  /*6ab0*/  BSYNC.RECONVERGENT B0 ;  /* 0x0000000000007941 */ /* 0x000fea0003800200 */
.L_x_117:
[----:B------:R-:W-:Y:S01]  /*6ac0*/  BAR.SYNC.DEFER_BLOCKING 0x1, 0x80 ;  /* 0x0042000000007b1d */ /* 0x000fe20000010000 */
[----:B------:R-:W-:Y:S01]  /*6ad0*/  ISETP.NE.AND P1, PT, R78, RZ, PT ;  /* 0x000000ff4e00720c */ /* 0x000fe20003f25270 */
[----:B------:R-:W-:Y:S01]  /*6ae0*/  UISETP.NE.AND UP0, UPT, UR49, URZ, UPT ;  /* 0x000000ff3100728c */ /* 0x000fe2000bf05270 */
[----:B------:R-:W-:Y:S11]  /*6af0*/  LEA R3, R38, UR48, 0x3 ;  /* 0x0000003026037c11 */ /* 0x000ff6000f8e18ff */
[----:B------:R-:W-:Y:S01]  /*6b00*/  @P1 SHF.L.U32 R2, R71, 0x1f, RZ ;  /* 0x0000001f47021819 */ /* 0x000fe200000006ff */
[----:B------:R-:W-:Y:S06]  /*6b10*/  BRA.U !UP0, `(.L_x_119) ;  /* 0x0000000108247547 */ /* 0x000fec000b800000 */
[----:B------:R-:W-:Y:S01]  /*6b20*/  IMAD.U32 R5, RZ, RZ, UR51 ;  /* 0x00000033ff057e24 */ /* 0x000fe2000f8e00ff */
[----:B------:R-:W-:Y:S01]  /*6b30*/  MOV R0, UR37 ;  /* 0x0000002500007c02 */ /* 0x000fe20008000f00 */
[----:B------:R-:W-:Y:S03]  /*6b40*/  UIADD3 UR51, UPT, UPT, UR51, 0x1, URZ ;  /* 0x0000000133337890 */ /* 0x000fe6000fffe0ff */
[----:B------:R-:W-:Y:S01]  /*6b50*/  @P1 LEA R5, R5, UR48, 0x3 ;  /* 0x0000003005051c11 */ /* 0x000fe2000f8e18ff */
[----:B------:R-:W-:Y:S04]  /*6b60*/  UISETP.NE.AND UP0, UPT, UR51, 0x4, UPT ;  /* 0x000000043300788c */ /* 0x000fe8000bf05270 */
[----:B------:R-:W-:Y:S01]  /*6b70*/  @P1 VIADD R5, R5, 0x70 ;  /* 0x0000007005051836 */ /* 0x000fe20000000000 */
[----:B------:R-:W-:Y:S04]  /*6b80*/  USEL UR51, UR51, URZ, UP0 ;  /* 0x000000ff33337287 */ /* 0x000fe80008000000 */
[----:B------:R-:W-:Y:S04]  /*6b90*/  @P1 PRMT R0, R0, 0x654, R5 ;  /* 0x0000065400001816 */ /* 0x000fe80000000005 */
[----:B------:R2:W-:Y:S04]  /*6ba0*/  @P1 SYNCS.ARRIVE.TRANS64.RED.A1T0 RZ, [R0+URZ], RZ ;  /* 0x000000ff00ff19a7 */ /* 0x0005e800081004ff */
.L_x_119:
[----:B------:R-:W3:Y:S01]  /*6bb0*/  @P1 SYNCS.PHASECHK.TRANS64.TRYWAIT P0, [R3+URZ+0x50], R2 ;  /* 0x00005002030015a7 */ /* 0x000ee200080011ff */
[----:B------:R-:W-:Y:S01]  /*6bc0*/  BSSY B1, `(.L_x_120) ;  /* 0x0000012000017945 */ /* 0x000fe20003800000 */
[----:B---3--:R-:W-:Y:S03]  /*6bd0*/  @P1 SEL R39, RZ, 0x1, !P0 ;  /* 0x00000001ff271807 */ /* 0x008fe60004000000 */
[----:B------:R-:W-:Y:S05]  /*6be0*/  @!P1 BRA `(.L_x_121) ;  /* 0x00000000003c9947 */ /* 0x000fea0003800000 */
[----:B------:R-:W-:Y:S01]  /*6bf0*/  ISETP.NE.AND P1, PT, R80, RZ, PT ;  /* 0x000000ff5000720c */ /* 0x000fe20003f25270 */
[----:B------:R-:W-:Y:S01]  /*6c00*/  BSSY B0, `(.L_x_122) ;  /* 0x0000009000007945 */ /* 0x000fe20003800000 */
[----:B------:R-:W-:Y:S11]  /*6c10*/  ISETP.NE.AND P0, PT, R39, RZ, PT ;  /* 0x000000ff2700720c */ /* 0x000ff60003f05270 */
[----:B------:R-:W-:Y:S05]  /*6c20*/  @P1 IMAD R4, R38, 0x1000, R77 ;  /* 0x0000100026041824 */ /* 0x000fea00078e024d */
[----:B------:R-:W-:Y:S05]  /*6c30*/  @P1 IADD3 R2, PT, PT, R4, UR48, RZ ;  /* 0x0000003004021c10 */ /* 0x000fea000fffe0ff */
[----:B------:R-:W-:Y:S01]  /*6c40*/  @P1 IMAD.IADD R2, R81, 0x1, R2 ;  /* 0x0000000151021824 */ /* 0x000fe200078e0202 */
[----:B------:R-:W-:Y:S06]  /*6c50*/  @P0 BRA `(.L_x_123) ;  /* 0x00000000000c0947 */ /* 0x000fec0003800000 */
[----:B--2---:R-:W-:Y:S04]  /*6c60*/  SHF.L.U32 R0, R71, 0x1f, RZ ;  /* 0x0000001f47007819 */ /* 0x004fe800000006ff */
[----:B------:R-:W2:Y:S02]  /*6c70*/  SYNCS.PHASECHK.TRANS64.TRYWAIT P0, [R3+URZ+0x50], R0 ;  /* 0x00005000030075a7 */ /* 0x000ea400080011ff */
[----:B--2---:R-:W-:Y:S05]  /*6c80*/  @!P0 BRA `(.L_x_124) ;  /* 0x0000002800248947 */ /* 0x004fea0003800000 */
.L_x_123:
[----:B------:R-:W-:Y:S05]  /*6c90*/  BSYNC B0 ;  /* 0x0000000000007941 */ /* 0x000fea0003800000 */
.L_x_122:
[----:B------:R-:W-:Y:S02]  /*6ca0*/  ISETP.NE.AND P0, PT, R80, RZ, PT ;  /* 0x000000ff5000720c */ /* 0x000fe40003f05270 */
[----:B------:R-:W-:Y:S11]  /*6cb0*/  IADD3 R38, PT, PT, R38, 0x1, RZ ;  /* 0x0000000126267810 */ /* 0x000ff60007ffe0ff */
[----:B------:R3:W4:Y:S04]  /*6cc0*/  @P0 LDS.128 R40, [R4+UR48+0x200] ;  /* 0x0002003004280984 */ /* 0x0007280008000c00 */
[----:B------:R3:W1:Y:S02]  /*6cd0*/  @P0 LDS.128 R48, [R2+0x200] ;  /* 0x0002000002300984 */ /* 0x0006640000000c00 */
.L_x_121:
[----:B------:R-:W-:Y:S05]  /*6ce0*/  BSYNC B1 ;  /* 0x0000000000017941 */ /* 0x000fea0003800000 */
.L_x_120:
[----:B--2---:R-:W-:Y:S05]  /*6cf0*/  VIADD R3, R34, 0x10 ;  /* 0x0000001022037836 */ /* 0x004fea0000000000 */
[----:B------:R-:W-:Y:S04]  /*6d00*/  SHF.R.U32.HI R3, RZ, 0x15, R3 ;  /* 0x00000015ff037819 */ /* 0x000fe80000011603 */
[----:B------:R-:W-:Y:S11]  /*6d10*/  LOP3.LUT P0, RZ, R3, 0x3, R66, 0x48, !PT ;  /* 0x0000000303ff7812 */ /* 0x000ff60007804842 */
[----:B------:R-:W-:Y:S02]  /*6d20*/  @!UPT UIADD3 URZ, UPT, UPT, URZ, URZ, URZ ;  /* 0x000000fffffff290 */ /* 0x000fe4000fffe0ff */
[----:B------:R-:W-:Y:S05]  /*6d30*/  @!P0 BRA `(.L_x_125) ;  /* 0x0000000000408947 */ /* 0x000fea0003800000 */
[----:B------:R-:W2:Y:S01]  /*6d40*/  LDCU.64 UR8, c[0x4][0x70] ;  /* 0x01000e00ff0877ac */ /* 0x000ea20008000a00 */
[----:B------:R-:W-:Y:S01]  /*6d50*/  MOV R3, 0x0 ;  /* 0x0000000000037802 */ /* 0x000fe20000000f00 */
[----:B------:R-:W-:Y:S02]  /*6d60*/  HFMA2 R12, -RZ, RZ, 0, 5.9604644775390625e-08 ;  /* 0x00000001ff0c7431 */ /* 0x000fe400000001ff */
[----:B------:R-:W-:Y:S02]  /*6d70*/  IMAD.MOV.U32 R8, RZ, RZ, 0x192 ;  /* 0x00000192ff087424 */ /* 0x000fe400078e00ff */
[----:B------:R-:W-:Y:S01]  /*6d80*/  IMAD.MOV.U32 R13, RZ, RZ, RZ ;  /* 0x000000ffff0d7224 */ /* 0x000fe200078e00ff */
[----:B------:R-:W5:Y:S01]  /*6d90*/  LDCU.64 UR6, c[0x4][0x78] ;  /* 0x01000f00ff0677ac */ /* 0x000f620008000a00 */
[----:B---3--:R-:W3:Y:S01]  /*6da0*/  LDC.64 R2, c[0x4][R3] ;  /* 0x0100000003027b82 */ /* 0x008ee20000000a00 */
[----:B------:R-:W4:Y:S01]  /*6db0*/  LDCU.64 UR4, c[0x4][0x10] ;  /* 0x01000200ff0477ac */ /* 0x000f220008000a00 */
[----:B--2---:R-:W-:Y:S01]  /*6dc0*/  MOV R5, UR9 ;  /* 0x0000000900057c02 */ /* 0x004fe20008000f00 */
[----:B------:R-:W-:Y:S01]  /*6dd0*/  IMAD.U32 R4, RZ, RZ, UR8 ;  /* 0x00000008ff047e24 */ /* 0x000fe2000f8e00ff */
[----:B-----5:R-:W-:Y:S01]  /*6de0*/  MOV R7, UR7 ;  /* 0x0000000700077c02 */ /* 0x020fe20008000f00 */
[----:B------:R-:W-:Y:S01]  /*6df0*/  IMAD.U32 R6, RZ, RZ, UR6 ;  /* 0x00000006ff067e24 */ /* 0x000fe2000f8e00ff */
[----:B----4-:R-:W-:Y:S01]  /*6e00*/  MOV R11, UR5 ;  /* 0x00000005000b7c02 */ /* 0x010fe20008000f00 */
[----:B------:R-:W-:Y:S02]  /*6e10*/  IMAD.U32 R10, RZ, RZ, UR4 ;  /* 0x00000004ff0a7e24 */ /* 0x000fe4000f8e00ff */
[----:B------:R-:W-:Y:S07]  /*6e20*/  LEPC R20, `(.L_x_125) ;  /* 0x000000001014794e */ /* 0x000fee0000000000 */
[----:B-1-3--:R-:W-:Y:S05]  /*6e30*/  CALL.ABS.NOINC R2 ;  /* 0x0000000002007343 */ /* 0x00afea0003c00000 */
.L_x_125:
[----:B----4-:R-:W-:Y:S01]  /*6e40*/  SHF.L.U32 R20, R40, 0x10, RZ ;  /* 0x0000001028147819 */ /* 0x010fe200000006ff */
[----:B------:R-:W-:Y:S05]  /*6e50*/  WARPSYNC.ALL ;  /* 0x0000000000007948 */ /* 0x000fea0003800000 */
[----:B------:R-:W-:Y:S01]  /*6e60*/  R2UR UR4, R34 ;  /* 0x00000000220472ca */ /* 0x000fe200000e0000 */
[----:B------:R-:W-:Y:S01]  /*6e70*/  BSSY.RECONVERGENT B0, `(.L_x_126) ;  /* 0x000005a000007945 */ /* 0x000fe20003800200 */
[----:B------:R-:W-:Y:S02]  /*6e80*/  LOP3.LUT R21, R40, 0xffff0000, RZ, 0xc0, !PT ;  /* 0xffff000028157812 */ /* 0x000fe400078ec0ff */
[----:B------:R-:W-:Y:S02]  /*6e90*/  LOP3.LUT R36, R41, 0xffff0000, RZ, 0xc0, !PT ;  /* 0xffff000029247812 */ /* 0x000fe400078ec0ff */
[----:B-1----:R-:W-:Y:S02]  /*6ea0*/  SHF.L.U32 R37, R48, 0x10, RZ ;  /* 0x0000001030257819 */ /* 0x002fe400000006ff */
[----:B------:R-:W-:Y:S02]  /*6eb0*/  ISETP.NE.AND P6, PT, R78, RZ, PT ;  /* 0x000000ff4e00720c */ /* 0x000fe40003fc5270 */
[----:B------:R-:W-:Y:S02]  /*6ec0*/  ISETP.NE.AND P0, PT, R72, RZ, PT ;  /* 0x000000ff4800720c */ /* 0x000fe40003f05270 */
[----:B------:R-:W-:Y:S01]  /*6ed0*/  MOV R82, UR51 ;  /* 0x0000003300527c02 */ /* 0x000fe20008000f00 */
[----:B---3--:R-:W1:Y:S01]  /*6ee0*/  LDTM.x16 R4, tmem[UR4+0x10] ;  /* 0x00001004000479ee */ /* 0x008e620008240000 */
[----:B------:R-:W-:Y:S07]  /*6ef0*/  MOV R83, UR37 ;  /* 0x0000002500537c02 */ /* 0x000fee0008000f00 */
[----:B------:R-:W-:Y:S02]  /*6f00*/  @P6 LEA R82, R82, UR48, 0x3 ;  /* 0x0000003052526c11 */ /* 0x000fe4000f8e18ff */
[----:B------:R-:W-:Y:S02]  /*6f10*/  @P6 SHF.L.U32 R88, R71, 0x1f, RZ ;  /* 0x0000001f47586819 */ /* 0x000fe400000006ff */
[----:B------:R-:W-:Y:S04]  /*6f20*/  @P6 IADD3 R82, PT, PT, R82, 0x70, RZ ;  /* 0x0000007052526810 */ /* 0x000fe80007ffe0ff */
[----:B------:R-:W-:Y:S02]  /*6f30*/  @P6 PRMT R82, R83, 0x654, R82 ;  /* 0x0000065453526816 */ /* 0x000fe40000000052 */
[----:B------:R-:W-:Y:S01]  /*6f40*/  LEA R83, R38, UR48, 0x3 ;  /* 0x0000003026537c11 */ /* 0x000fe2000f8e18ff */
[C---:B-1----:R-:W-:Y:S01]  /*6f50*/  FMUL R0, R32.reuse, R4 ;  /* 0x0000000420007220 */ /* 0x042fe20000400000 */
[C---:B------:R-:W-:Y:S01]  /*6f60*/  FMUL R2, R32.reuse, R5 ;  /* 0x0000000520027220 */ /* 0x040fe20000400000 */
[C---:B------:R-:W-:Y:S01]  /*6f70*/  FMUL R3, R32.reuse, R6 ;  /* 0x0000000620037220 */ /* 0x040fe20000400000 */
[C---:B------:R-:W-:Y:S01]  /*6f80*/  FMUL R7, R32.reuse, R7 ;  /* 0x0000000720077220 */ /* 0x040fe20000400000 */
[----:B------:R-:W-:Y:S01]  /*6f90*/  FFMA R0, R35, R20, R0 ;  /* 0x0000001423007223 */ /* 0x000fe20000000000 */
[----:B------:R-:W-:Y:S01]  /*6fa0*/  SHF.L.U32 R20, R41, 0x10, RZ ;  /* 0x0000001029147819 */ /* 0x000fe200000006ff */
[----:B------:R-:W-:Y:S01]  /*6fb0*/  FFMA R2, R35, R21, R2 ;  /* 0x0000001523027223 */ /* 0x000fe20000000002 */
[----:B------:R-:W-:Y:S01]  /*6fc0*/  SHF.L.U32 R21, R43, 0x10, RZ ;  /* 0x000000102b157819 */ /* 0x000fe200000006ff */
[C---:B------:R-:W-:Y:S01]  /*6fd0*/  FMUL R4, R32.reuse, R8 ;  /* 0x0000000820047220 */ /* 0x040fe20000400000 */
[----:B------:R-:W-:Y:S01]  /*6fe0*/  FMUL R5, R32, R9 ;  /* 0x0000000920057220 */ /* 0x000fe20000400000 */
[C---:B------:R-:W-:Y:S01]  /*6ff0*/  FFMA R3, R35.reuse, R20, R3 ;  /* 0x0000001423037223 */ /* 0x040fe20000000003 */
[----:B------:R-:W-:Y:S01]  /*7000*/  SHF.L.U32 R20, R42, 0x10, RZ ;  /* 0x000000102a147819 */ /* 0x000fe200000006ff */
[----:B------:R-:W-:Y:S01]  /*7010*/  FFMA R7, R35, R36, R7 ;  /* 0x0000002423077223 */ /* 0x000fe20000000007 */
[----:B------:R-:W-:Y:S01]  /*7020*/  LOP3.LUT R36, R43, 0xffff0000, RZ, 0xc0, !PT ;  /* 0xffff00002b247812 */ /* 0x000fe200078ec0ff */
[----:B------:R-:W-:Y:S01]  /*7030*/  FMUL R6, R32, R10 ;  /* 0x0000000a20067220 */ /* 0x000fe20000400000 */
[----:B------:R-:W-:Y:S01]  /*7040*/  F2FP.BF16.F32.PACK_AB R44, R2, R0 ;  /* 0x00000000022c723e */ /* 0x000fe200000010ff */
[C---:B------:R-:W-:Y:S01]  /*7050*/  FFMA R4, R35.reuse, R20, R4 ;  /* 0x0000001423047223 */ /* 0x040fe20000000004 */
[----:B------:R-:W-:Y:S01]  /*7060*/  LOP3.LUT R20, R42, 0xffff0000, RZ, 0xc0, !PT ;  /* 0xffff00002a147812 */ /* 0x000fe200078ec0ff */
[C---:B------:R-:W-:Y:S01]  /*7070*/  FMUL R11, R32.reuse, R11 ;  /* 0x0000000b200b7220 */ /* 0x040fe20000400000 */
[C---:B------:R-:W-:Y:S01]  /*7080*/  FMUL R8, R32.reuse, R12 ;  /* 0x0000000c20087220 */ /* 0x040fe20000400000 */
[C---:B------:R-:W-:Y:S01]  /*7090*/  FMUL R9, R32.reuse, R13 ;  /* 0x0000000d20097220 */ /* 0x040fe20000400000 */
[----:B------:R-:W-:Y:S01]  /*70a0*/  FMUL R10, R32, R14 ;  /* 0x0000000e200a7220 */ /* 0x000fe20000400000 */
[C---:B------:R-:W-:Y:S01]  /*70b0*/  FFMA R5, R35.reuse, R20, R5 ;  /* 0x0000001423057223 */ /* 0x040fe20000000005 */
[----:B------:R-:W-:Y:S01]  /*70c0*/  LOP3.LUT R20, R48, 0xffff0000, RZ, 0xc0, !PT ;  /* 0xffff000030147812 */ /* 0x000fe200078ec0ff */
[C---:B------:R-:W-:Y:S01]  /*70d0*/  FFMA R6, R35.reuse, R21, R6 ;  /* 0x0000001523067223 */ /* 0x040fe20000000006 */
[C---:B------:R-:W-:Y:S01]  /*70e0*/  FFMA R11, R35.reuse, R36, R11 ;  /* 0x00000024230b7223 */ /* 0x040fe2000000000b */
[----:B------:R-:W-:Y:S01]  /*70f0*/  FFMA R8, R35, R37, R8 ;  /* 0x0000002523087223 */ /* 0x000fe20000000008 */
[----:B------:R-:W-:Y:S01]  /*7100*/  SHF.L.U32 R21, R49, 0x10, RZ ;  /* 0x0000001031157819 */ /* 0x000fe200000006ff */
[----:B------:R-:W-:Y:S01]  /*7110*/  FFMA R9, R35, R20, R9 ;  /* 0x0000001423097223 */ /* 0x000fe20000000009 */
[----:B------:R-:W-:Y:S01]  /*7120*/  LOP3.LUT R20, R49, 0xffff0000, RZ, 0xc0, !PT ;  /* 0xffff000031147812 */ /* 0x000fe200078ec0ff */
[C---:B------:R-:W-:Y:S01]  /*7130*/  FMUL R15, R32.reuse, R15 ;  /* 0x0000000f200f7220 */ /* 0x040fe20000400000 */
[----:B------:R-:W-:Y:S01]  /*7140*/  FMUL R12, R32, R16 ;  /* 0x00000010200c7220 */ /* 0x000fe20000400000 */
[C---:B------:R-:W-:Y:S01]  /*7150*/  FFMA R10, R35.reuse, R21, R10 ;  /* 0x00000015230a7223 */ /* 0x040fe2000000000a */
[C---:B------:R-:W-:Y:S01]  /*7160*/  SHF.L.U32 R21, R50.reuse, 0x10, RZ ;  /* 0x0000001032157819 */ /* 0x040fe200000006ff */
[----:B------:R-:W-:Y:S01]  /*7170*/  FFMA R15, R35, R20, R15 ;  /* 0x00000014230f7223 */ /* 0x000fe2000000000f */
[----:B------:R-:W-:Y:S01]  /*7180*/  LOP3.LUT R20, R50, 0xffff0000, RZ, 0xc0, !PT ;  /* 0xffff000032147812 */ /* 0x000fe200078ec0ff */
        /* <DEDUP_REMOVED lines=8> */
[----:B------:R-:W-:Y:S01]  /*7210*/  FFMA R13, R35, R20, R13 ;  /* 0x00000014230d7223 */ /* 0x000fe2000000000d */
[----:B------:R-:W-:Y:S01]  /*7220*/  F2FP.BF16.F32.PACK_AB R47, R11, R6 ;  /* 0x000000060b2f723e */ /* 0x000fe200000010ff */
[C---:B------:R-:W-:Y:S01]  /*7230*/  FFMA R14, R35.reuse, R37, R14 ;  /* 0x00000025230e7223 */ /* 0x040fe2000000000e */
[----:B------:R-:W-:Y:S01]  /*7240*/  FFMA R19, R35, R36, R19 ;  /* 0x0000002423137223 */ /* 0x000fe20000000013 */
[----:B------:R-:W-:Y:S02]  /*7250*/  F2FP.BF16.F32.PACK_AB R84, R9, R8 ;  /* 0x000000080954723e */ /* 0x000fe400000010ff */
        /* <DEDUP_REMOVED lines=13> */
[----:B------:R-:W-:Y:S02]  /*7330*/  UIADD3 UR12, UP0, UPT, UR52, 0x680, URZ ;  /* 0x00000680340c7890 */ /* 0x000fe4000ff1e0ff */
[----:B------:R-:W-:Y:S02]  /*7340*/  UIADD3 UR9, UPT, UPT, UR41, 0x10, URZ ;  /* 0x0000001029097890 */ /* 0x000fe4000fffe0ff */
[----:B------:R-:W-:Y:S02]  /*7350*/  UIADD3 UR8, UPT, UPT, UR48, 0x1200, URZ ;  /* 0x0000120030087890 */ /* 0x000fe4000fffe0ff */
[----:B------:R-:W-:Y:S01]  /*7360*/  UIADD3.X UR13, UPT, UPT, URZ, UR53, URZ, UP0, !UPT ;  /* 0x00000035ff0d7290 */ /* 0x000fe200087fe4ff */
[----:B------:R-:W-:Y:S01]  /*7370*/  UMOV UR10, UR42 ;  /* 0x0000002a000a7c82 */ /* 0x000fe20008000000 */
[----:B------:R-:W-:Y:S01]  /*7380*/  UMOV UR11, UR36 ;  /* 0x00000024000b7c82 */ /* 0x000fe20008000000 */
[----:B------:R-:W-:Y:S02]  /*7390*/  UIADD3 UR5, UPT, UPT, UR41, 0x50, URZ ;  /* 0x0000005029057890 */ /* 0x000fe4000fffe0ff */
[----:B------:R-:W-:Y:S01]  /*73a0*/  UIADD3 UR4, UPT, UPT, UR48, 0x1a00, URZ ;  /* 0x00001a0030047890 */ /* 0x000fe2000fffe0ff */
[----:B------:R-:W-:Y:S03]  /*73b0*/  UMOV UR6, UR42 ;  /* 0x0000002a00067c82 */ /* 0x000fe60008000000 */
[----:B------:R2:W-:Y:S01]  /*73c0*/  UTMASTG.3D [UR8], [UR12] ;  /* 0x000000080c0073b5 */ /* 0x0005e20008010000 */
[----:B------:R-:W-:Y:S04]  /*73d0*/  UMOV UR7, UR36 ;  /* 0x0000002400077c82 */ /* 0x000fe80008000000 */
[----:B------:R2:W-:Y:S01]  /*73e0*/  UTMASTG.3D [UR4], [UR12] ;  /* 0x000000040c0073b5 */ /* 0x0005e20008010000 */
[----:B------:R0:W-:Y:S01]  /*73f0*/  UTMACMDFLUSH ;  /* 0x00000000000079b7 */ /* 0x0001e20000000000 */
[----:B--2---:R-:W-:Y:S04]  /*7400*/  DEPBAR.LE SB0, 0x1 ;  /* 0x000080400000791a */ /* 0x004fe80000000000 */
.L_x_127:
[----:B------:R-:W-:Y:S05]  /*7410*/  BSYNC.RECONVERGENT B0 ;  /* 0x0000000000007941 */ /* 0x000fea0003800200 */
.L_x_126:
[----:B------:R-:W-:Y:S01]  /*7420*/  BAR.SYNC.DEFER_BLOCKING 0x1, 0x80 ;  /* 0x0042000000007b1d */ /* 0x000fe20000010000 */
[----:B------:R-:W-:Y:S04]  /*7430*/  UIADD3 UR40, UPT, UPT, UR51, 0x1, URZ ;  /* 0x0000000133287890 */ /* 0x000fe8000fffe0ff */
[----:B------:R-:W-:Y:S04]  /*7440*/  UISETP.NE.AND UP0, UPT, UR40, 0x4, UPT ;  /* 0x000000042800788c */ /* 0x000fe8000bf05270 */
[----:B------:R-:W-:Y:S01]  /*7450*/  USEL UR40, UR40, URZ, UP0 ;  /* 0x000000ff28287287 */ /* 0x000fe20008000000 */
[----:B------:R2:W-:Y:S01]  /*7460*/  @P6 SYNCS.ARRIVE.TRANS64.RED.A1T0 RZ, [R82+URZ], RZ ;  /* 0x000000ff52ff69a7 */ /* 0x0005e200081004ff */
[----:B------:R-:W-:Y:S01]  /*7470*/  BSSY B1, `(.L_x_128) ;  /* 0x0000013000017945 */ /* 0x000fe20003800000 */
[----:B------:R-:W3:Y:S02]  /*7480*/  @P6 SYNCS.PHASECHK.TRANS64.TRYWAIT P0, [R83+URZ+0x50], R88 ;  /* 0x00005058530065a7 */ /* 0x000ee400080011ff */
[----:B---3--:R-:W-:Y:S01]  /*7490*/  @P6 SEL R39, RZ, 0x1, !P0 ;  /* 0x00000001ff276807 */ /* 0x008fe20004000000 */
[----:B--2---:R-:W-:Y:S06]  /*74a0*/  @!P6 BRA `(.L_x_129) ;  /* 0x00000000003ce947 */ /* 0x004fec0003800000 */
[----:B------:R-:W-:Y:S01]  /*74b0*/  ISETP.NE.AND P1, PT, R80, RZ, PT ;  /* 0x000000ff5000720c */ /* 0x000fe20003f25270 */
[----:B------:R-:W-:Y:S01]  /*74c0*/  BSSY B0, `(.L_x_130) ;  /* 0x0000009000007945 */ /* 0x000fe20003800000 */
[----:B------:R-:W-:Y:S11]  /*74d0*/  ISETP.NE.AND P0, PT, R39, RZ, PT ;  /* 0x000000ff2700720c */ /* 0x000ff60003f05270 */
[----:B------:R-:W-:Y:S05]  /*74e0*/  @P1 IMAD R2, R38, 0x1000, R77 ;  /* 0x0000100026021824 */ /* 0x000fea00078e024d */
[----:B------:R-:W-:Y:S05]  /*74f0*/  @P1 IADD3 R0, PT, PT, R2, UR48, RZ ;  /* 0x0000003002001c10 */ /* 0x000fea000fffe0ff */
[----:B------:R-:W-:Y:S01]  /*7500*/  @P1 IMAD.IADD R0, R81, 0x1, R0 ;  /* 0x0000000151001824 */ /* 0x000fe200078e0200 */
[----:B------:R-:W-:Y:S06]  /*7510*/  @P0 BRA `(.L_x_131) ;  /* 0x00000000000c0947 */ /* 0x000fec0003800000 */
[----:B------:R-:W-:Y:S04]  /*7520*/  SHF.L.U32 R4, R71, 0x1f, RZ ;  /* 0x0000001f47047819 */ /* 0x000fe800000006ff */
[----:B------:R-:W2:Y:S02]  /*7530*/  SYNCS.PHASECHK.TRANS64.TRYWAIT P0, [R83+URZ+0x50], R4 ;  /* 0x00005004530075a7 */ /* 0x000ea400080011ff */
[----:B--2---:R-:W-:Y:S05]  /*7540*/  @!P0 BRA `(.L_x_132) ;  /* 0x0000002000088947 */ /* 0x004fea0003800000 */
.L_x_131:
[----:B------:R-:W-:Y:S05]  /*7550*/  BSYNC B0 ;  /* 0x0000000000007941 */ /* 0x000fea0003800000 */
.L_x_130:
[----:B------:R-:W-:Y:S02]  /*7560*/  ISETP.NE.AND P0, PT, R80, RZ, PT ;  /* 0x000000ff5000720c */ /* 0x000fe40003f05270 */
[----:B------:R-:W-:Y:S11]  /*7570*/  IADD3 R38, PT, PT, R38, 0x1, RZ ;  /* 0x0000000126267810 */ /* 0x000ff60007ffe0ff */
[----:B------:R3:W4:Y:S04]  /*7580*/  @P0 LDS.128 R40, [R2+UR48+0x200] ;  /* 0x0002003002280984 */ /* 0x0007280008000c00 */
[----:B------:R3:W1:Y:S02]  /*7590*/  @P0 LDS.128 R48, [R0+0x200] ;  /* 0x0002000000300984 */ /* 0x0006640000000c00 */
.L_x_129:
[----:B------:R-:W-:Y:S05]  /*75a0*/  BSYNC B1 ;  /* 0x0000000000017941 */ /* 0x000fea0003800000 */
.L_x_128:
[----:B------:R-:W-:Y:S05]  /*75b0*/  VIADD R3, R34, 0x20 ;  /* 0x0000002022037836 */ /* 0x000fea0000000000 */
[----:B------:R-:W-:Y:S04]  /*75c0*/  SHF.R.U32.HI R3, RZ, 0x15, R3 ;  /* 0x00000015ff037819 */ /* 0x000fe80000011603 */
[----:B------:R-:W-:Y:S11]  /*75d0*/  LOP3.LUT P0, RZ, R3, 0x3, R66, 0x48, !PT ;  /* 0x0000000303ff7812 */ /* 0x000ff60007804842 */
[----:B------:R-:W-:Y:S02]  /*75e0*/  @!UPT UIADD3 URZ, UPT, UPT, URZ, URZ, URZ ;  /* 0x000000fffffff290 */ /* 0x000fe4000fffe0ff */
[----:B------:R-:W-:Y:S05]  /*75f0*/  @!P0 BRA `(.L_x_133) ;  /* 0x0000000000408947 */ /* 0x000fea0003800000 */
[----:B------:R-:W5:Y:S01]  /*7600*/  LDCU.64 UR8, c[0x4][0x70] ;  /* 0x01000e00ff0877ac */ /* 0x000f620008000a00 */
[----:B------:R-:W-:Y:S01]  /*7610*/  MOV R3, 0x0 ;  /* 0x0000000000037802 */ /* 0x000fe20000000f00 */
[----:B------:R-:W-:Y:S02]  /*7620*/  HFMA2 R12, -RZ, RZ, 0, 5.9604644775390625e-08 ;  /* 0x00000001ff0c7431 */ /* 0x000fe400000001ff */
[----:B------:R-:W-:Y:S02]  /*7630*/  IMAD.MOV.U32 R8, RZ, RZ, 0x192 ;  /* 0x00000192ff087424 */ /* 0x000fe400078e00ff */
[----:B------:R-:W-:Y:S01]  /*7640*/  IMAD.MOV.U32 R13, RZ, RZ, RZ ;  /* 0x000000ffff0d7224 */ /* 0x000fe200078e00ff */
[----:B------:R-:W4:Y:S01]  /*7650*/  LDCU.64 UR6, c[0x4][0x78] ;  /* 0x01000f00ff0677ac */ /* 0x000f220008000a00 */
[----:B---3--:R-:W3:Y:S01]  /*7660*/  LDC.64 R2, c[0x4][R3] ;  /* 0x0100000003027b82 */ /* 0x008ee20000000a00 */
[----:B------:R-:W1:Y:S01]  /*7670*/  LDCU.64 UR4, c[0x4][0x10] ;  /* 0x01000200ff0477ac */ /* 0x000e620008000a00 */
[----:B-----5:R-:W-:Y:S01]  /*7680*/  MOV R5, UR9 ;  /* 0x0000000900057c02 */ /* 0x020fe20008000f00 */
[----:B--2---:R-:W-:Y:S01]  /*7690*/  IMAD.U32 R4, RZ, RZ, UR8 ;  /* 0x00000008ff047e24 */ /* 0x004fe2000f8e00ff */
[----:B----4-:R-:W-:Y:S01]  /*76a0*/  MOV R7, UR7 ;  /* 0x0000000700077c02 */ /* 0x010fe20008000f00 */
[----:B------:R-:W-:Y:S01]  /*76b0*/  IMAD.U32 R6, RZ, RZ, UR6 ;  /* 0x00000006ff067e24 */ /* 0x000fe2000f8e00ff */
[----:B-1----:R-:W-:Y:S01]  /*76c0*/  MOV R11, UR5 ;  /* 0x00000005000b7c02 */ /* 0x002fe20008000f00 */
[----:B------:R-:W-:Y:S02]  /*76d0*/  IMAD.U32 R10, RZ, RZ, UR4 ;  /* 0x00000004ff0a7e24 */ /* 0x000fe4000f8e00ff */
[----:B------:R-:W-:Y:S07]  /*76e0*/  LEPC R20, `(.L_x_133) ;  /* 0x000000001014794e */ /* 0x000fee0000000000 */
[----:B---3--:R-:W-:Y:S05]  /*76f0*/  CALL.ABS.NOINC R2 ;  /* 0x0000000002007343 */ /* 0x008fea0003c00000 */
.L_x_133:
        /* <DEDUP_REMOVED lines=10> */
[----:B--2---:R-:W3:Y:S01]  /*77a0*/  LDTM.x16 R4, tmem[UR4+0x20] ;  /* 0x00002004000479ee */ /* 0x004ee20008240000 */
[----:B------:R-:W-:Y:S02]  /*77b0*/  MOV R83, UR37 ;  /* 0x0000002500537c02 */ /* 0x000fe40008000f00 */
[----:B------:R-:W-:Y:S05]  /*77c0*/  LEA R88, R38, UR48, 0x3 ;  /* 0x0000003026587c11 */ /* 0x000fea000f8e18ff */
[----:B------:R-:W-:Y:S04]  /*77d0*/  @P6 LEA R82, R82, UR48, 0x3 ;  /* 0x0000003052526c11 */ /* 0x000fe8000f8e18ff */
[----:B------:R-:W-:Y:S04]  /*77e0*/  @P6 IADD3 R82, PT, PT, R82, 0x70, RZ ;  /* 0x0000007052526810 */ /* 0x000fe80007ffe0ff */
[----:B------:R-:W-:Y:S02]  /*77f0*/  @P6 PRMT R82, R83, 0x654, R82 ;  /* 0x0000065453526816 */ /* 0x000fe40000000052 */
[----:B------:R-:W-:Y:S01]  /*7800*/  @P6 SHF.L.U32 R83, R71, 0x1f, RZ ;  /* 0x0000001f47536819 */ /* 0x000fe200000006ff */
[C---:B---3--:R-:W-:Y:S01]  /*7810*/  FMUL R0, R32.reuse, R4 ;  /* 0x0000000420007220 */ /* 0x048fe20000400000 */
        /* <DEDUP_REMOVED lines=75> */
.L_x_135:
[----:B------:R-:W-:Y:S05]  /*7cd0*/  BSYNC.RECONVERGENT B0 ;  /* 0x0000000000007941 */ /* 0x000fea0003800200 */
.L_x_134:
        /* <DEDUP_REMOVED lines=19> */
.L_x_139:
[----:B------:R-:W-:Y:S05]  /*7e10*/  BSYNC B0 ;  /* 0x0000000000007941 */ /* 0x000fea0003800000 */
.L_x_138:
[----:B------:R-:W-:Y:S11]  /*7e20*/  ISETP.NE.AND P0, PT, R80, RZ, PT ;  /* 0x000000ff5000720c */ /* 0x000ff60003f05270 */
[----:B------:R-:W-:Y:S02]  /*7e30*/  @!UPT UIADD3 URZ, UPT, UPT, URZ, URZ, URZ ;  /* 0x000000fffffff290 */ /* 0x000fe4000fffe0ff */
[----:B------:R3:W4:Y:S04]  /*7e40*/  @P0 LDS.128 R40, [R38+UR48+0x200] ;  /* 0x0002003026280984 */ /* 0x0007280008000c00 */
[----:B------:R3:W1:Y:S02]  /*7e50*/  @P0 LDS.128 R48, [R81+0x200] ;  /* 0x0002000051300984 */ /* 0x0006640000000c00 */
.L_x_137:
[----:B------:R-:W-:Y:S05]  /*7e60*/  BSYNC B1 ;  /* 0x0000000000017941 */ /* 0x000fea0003800000 */
.L_x_136:
        /* <DEDUP_REMOVED lines=11> */
[----:B------:R-:W1:Y:S01]  /*7f20*/  LDC.64 R2, c[0x4][R3] ;  /* 0x0100000003027b82 */ /* 0x000e620000000a00 */
[----:B------:R-:W3:Y:S01]  /*7f30*/  LDCU.64 UR4, c[0x4][0x10] ;  /* 0x01000200ff0477ac */ /* 0x000ee20008000a00 */
[----:B--2---:R-:W-:Y:S01]  /*7f40*/  MOV R5, UR9 ;  /* 0x0000000900057c02 */ /* 0x004fe20008000f00 */
[----:B------:R-:W-:Y:S01]  /*7f50*/  IMAD.U32 R4, RZ, RZ, UR8 ;  /* 0x00000008ff047e24 */ /* 0x000fe2000f8e00ff */
[----:B-----5:R-:W-:Y:S01]  /*7f60*/  MOV R7, UR7 ;  /* 0x0000000700077c02 */ /* 0x020fe20008000f00 */
[----:B------:R-:W-:Y:S01]  /*7f70*/  IMAD.U32 R6, RZ, RZ, UR6 ;  /* 0x00000006ff067e24 */ /* 0x000fe2000f8e00ff */
[----:B---3--:R-:W-:Y:S01]  /*7f80*/  MOV R11, UR5 ;  /* 0x00000005000b7c02 */ /* 0x008fe20008000f00 */
[----:B------:R-:W-:Y:S02]  /*7f90*/  IMAD.U32 R10, RZ, RZ, UR4 ;  /* 0x00000004ff0a7e24 */ /* 0x000fe4000f8e00ff */
[----:B------:R-:W-:Y:S07]  /*7fa0*/  LEPC R20, `(.L_x_141) ;  /* 0x000000001014794e */ /* 0x000fee0000000000 */
[----:B-1--4-:R-:W-:Y:S05]  /*7fb0*/  CALL.ABS.NOINC R2 ;  /* 0x0000000002007343 */ /* 0x012fea0003c00000 */
.L_x_141:
[----:B------:R-:W-:Y:S01]  /*7fc0*/  ISETP.NE.AND P0, PT, R72, RZ, PT ;  /* 0x000000ff4800720c */ /* 0x000fe20003f05270 */
[----:B------:R-:W-:Y:S05]  /*7fd0*/  WARPSYNC.ALL ;  /* 0x0000000000007948 */ /* 0x000fea0003800000 */
[----:B------:R-:W-:Y:S01]  /*7fe0*/  R2UR UR4, R34 ;  /* 0x00000000220472ca */ /* 0x000fe200000e0000 */
[----:B------:R-:W-:Y:S01]  /*7ff0*/  BSSY.RECONVERGENT B0, `(.L_x_142) ;  /* 0x0000056000007945 */ /* 0x000fe20003800200 */
[C---:B----4-:R-:W-:Y:S02]  /*8000*/  SHF.L.U32 R20, R40.reuse, 0x10, RZ ;  /* 0x0000001028147819 */ /* 0x050fe400000006ff */
[----:B------:R-:W-:Y:S02]  /*8010*/  LOP3.LUT R36, R40, 0xffff0000, RZ, 0xc0, !PT ;  /* 0xffff000028247812 */ /* 0x000fe400078ec0ff */
[C---:B------:R-:W-:Y:S02]  /*8020*/  SHF.L.U32 R21, R41.reuse, 0x10, RZ ;  /* 0x0000001029157819 */ /* 0x040fe400000006ff */
[----:B---3--:R-:W-:Y:S02]  /*8030*/  LOP3.LUT R38, R41, 0xffff0000, RZ, 0xc0, !PT ;  /* 0xffff000029267812 */ /* 0x008fe400078ec0ff */
[C---:B------:R-:W-:Y:S02]  /*8040*/  SHF.L.U32 R37, R42.reuse, 0x10, RZ ;  /* 0x000000102a257819 */ /* 0x040fe400000006ff */
[----:B------:R-:W-:Y:S01]  /*8050*/  LOP3.LUT R40, R42, 0xffff0000, RZ, 0xc0, !PT ;  /* 0xffff00002a287812 */ /* 0x000fe200078ec0ff */
[----:B------:R-:W2:Y:S01]  /*8060*/  LDTM.x16 R4, tmem[UR4+0x30] ;  /* 0x00003004000479ee */ /* 0x000ea20008240000 */
[C---:B------:R-:W-:Y:S01]  /*8070*/  SHF.L.U32 R39, R43.reuse, 0x10, RZ ;  /* 0x000000102b277819 */ /* 0x040fe200000006ff */
[----:B------:R-:W-:Y:S01]  /*8080*/  NOP ;  /* 0x0000000000007918 */ /* 0x000fe20000000000 */
[----:B------:R-:W-:Y:S02]  /*8090*/  LOP3.LUT R42, R43, 0xffff0000, RZ, 0xc0, !PT ;  /* 0xffff00002b2a7812 */ /* 0x000fe400078ec0ff */
[C---:B-1----:R-:W-:Y:S02]  /*80a0*/  SHF.L.U32 R41, R48.reuse, 0x10, RZ ;  /* 0x0000001030297819 */ /* 0x042fe400000006ff */
[----:B------:R-:W-:Y:S02]  /*80b0*/  LOP3.LUT R43, R48, 0xffff0000, RZ, 0xc0, !PT ;  /* 0xffff0000302b7812 */ /* 0x000fe400078ec0ff */
[----:B------:R-:W-:Y:S02]  /*80c0*/  IADD3 R74, PT, PT, R74, 0xe0, RZ ;  /* 0x000000e04a4a7810 */ /* 0x000fe40007ffe0ff */
[C---:B------:R-:W-:Y:S02]  /*80d0*/  SHF.L.U32 R44, R49.reuse, 0x10, RZ ;  /* 0x00000010312c7819 */ /* 0x040fe400000006ff */
[----:B------:R-:W-:Y:S02]  /*80e0*/  LOP3.LUT R74, R74, 0xfefffff8, RZ, 0xc0, !PT ;  /* 0xfefffff84a4a7812 */ /* 0x000fe400078ec0ff */
[----:B------:R-:W-:Y:S02]  /*80f0*/  LOP3.LUT R46, R49, 0xffff0000, RZ, 0xc0, !PT ;  /* 0xffff0000312e7812 */ /* 0x000fe400078ec0ff */
[----:B--2---:R1:W-:Y:S01]  /*8100*/  SYNCS.ARRIVE.TRANS64.RED.A1T0 RZ, [R74+URZ], RZ ;  /* 0x000000ff4aff79a7 */ /* 0x0043e200081004ff */
[C---:B------:R-:W-:Y:S02]  /*8110*/  SHF.L.U32 R45, R50.reuse, 0x10, RZ ;  /* 0x00000010322d7819 */ /* 0x040fe400000006ff */
[----:B------:R-:W-:Y:S02]  /*8120*/  LOP3.LUT R48, R50, 0xffff0000, RZ, 0xc0, !PT ;  /* 0xffff000032307812 */ /* 0x000fe400078ec0ff */
[----:B------:R-:W-:Y:S01]  /*8130*/  SHF.L.U32 R47, R51, 0x10, RZ ;  /* 0x00000010332f7819 */ /* 0x000fe200000006ff */
[C---:B------:R-:W-:Y:S01]  /*8140*/  FMUL R4, R32.reuse, R4 ;  /* 0x0000000420047220 */ /* 0x040fe20000400000 */
[C---:B------:R-:W-:Y:S01]  /*8150*/  FMUL R5, R32.reuse, R5 ;  /* 0x0000000520057220 */ /* 0x040fe20000400000 */
[C---:B------:R-:W-:Y:S01]  /*8160*/  FMUL R6, R32.reuse, R6 ;  /* 0x0000000620067220 */ /* 0x040fe20000400000 */
[C---:B------:R-:W-:Y:S01]  /*8170*/  FMUL R7, R32.reuse, R7 ;  /* 0x0000000720077220 */ /* 0x040fe20000400000 */
[C---:B------:R-:W-:Y:S01]  /*8180*/  FFMA R4, R35.reuse, R20, R4 ;  /* 0x0000001423047223 */ /* 0x040fe20000000004 */
        /* <DEDUP_REMOVED lines=19> */
[----:B------:R-:W-:Y:S01]  /*82c0*/  FFMA R3, R35, R44, R3 ;  /* 0x0000002c23037223 */ /* 0x000fe20000000003 */
[----:B------:R-:W-:Y:S01]  /*82d0*/  LOP3.LUT R50, R51, 0xffff0000, RZ, 0xc0, !PT ;  /* 0xffff000033327812 */ /* 0x000fe200078ec0ff */
[C---:B------:R-:W-:Y:S01]  /*82e0*/  FMUL R14, R32.reuse, R18 ;  /* 0x00000012200e7220 */ /* 0x040fe20000400000 */
[----:B------:R-:W-:Y:S01]  /*82f0*/  FFMA R15, R35, R46, R15 ;  /* 0x0000002e230f7223 */ /* 0x000fe2000000000f */
[----:B------:R-:W-:Y:S01]  /*8300*/  FMUL R19, R32, R19 ;  /* 0x0000001320137220 */ /* 0x000fe20000400000 */
[----:B------:R-:W-:Y:S01]  /*8310*/  F2FP.BF16.F32.PACK_AB R80, R5, R4 ;  /* 0x000000040550723e */ /* 0x000fe200000010ff */
[----:B------:R-:W-:Y:S01]  /*8320*/  FFMA R12, R35, R45, R12 ;  /* 0x0000002d230c7223 */ /* 0x000fe2000000000c */
[----:B------:R-:W-:Y:S01]  /*8330*/  F2FP.BF16.F32.PACK_AB R81, R7, R6 ;  /* 0x000000060751723e */ /* 0x000fe200000010ff */
[----:B------:R-:W-:Y:S01]  /*8340*/  FFMA R13, R35, R48, R13 ;  /* 0x00000030230d7223 */ /* 0x000fe2000000000d */
[----:B------:R-:W-:Y:S01]  /*8350*/  F2FP.BF16.F32.PACK_AB R82, R9, R8 ;  /* 0x000000080952723e */ /* 0x000fe200000010ff */
[----:B------:R-:W-:Y:S01]  /*8360*/  FFMA R14, R35, R47, R14 ;  /* 0x0000002f230e7223 */ /* 0x000fe2000000000e */
[----:B------:R-:W-:Y:S01]  /*8370*/  F2FP.BF16.F32.PACK_AB R83, R11, R10 ;  /* 0x0000000a0b53723e */ /* 0x000fe200000010ff */
[----:B------:R-:W-:Y:S01]  /*8380*/  FFMA R19, R35, R50, R19 ;  /* 0x0000003223137223 */ /* 0x000fe20000000013 */
[----:B------:R-:W-:Y:S02]  /*8390*/  F2FP.BF16.F32.PACK_AB R84, R2, R0 ;  /* 0x000000000254723e */ /* 0x000fe400000010ff */
[----:B------:R-:W-:Y:S01]  /*83a0*/  F2FP.BF16.F32.PACK_AB R85, R15, R3 ;  /* 0x000000030f55723e */ /* 0x000fe200000010ff */
[----:B------:R1:W-:Y:S01]  /*83b0*/  STS.128 [R77+UR48+0x3200], R80 ;  /* 0x003200504d007988 */ /* 0x0003e20008000c30 */
        /* <DEDUP_REMOVED lines=25> */
.L_x_143:
[----:B------:R-:W-:Y:S05]  /*8550*/  BSYNC.RECONVERGENT B0 ;  /* 0x0000000000007941 */ /* 0x000fea0003800200 */
.L_x_142:
[----:B------:R-:W-:Y:S01]  /*8560*/  BAR.SYNC.DEFER_BLOCKING 0x1, 0x80 ;  /* 0x0042000000007b1d */ /* 0x000fe20000010000 */
[----:B------:R-:W-:Y:S01]  /*8570*/  UISETP.NE.AND UP0, UPT, UR49, -0x4, UPT ;  /* 0xfffffffc3100788c */ /* 0x000fe2000bf05270 */
[----:B------:R-:W-:Y:S08]  /*8580*/  IADD3 R0, PT, PT, R30, 0x1, RZ ;  /* 0x000000011e007810 */ /* 0x000ff00007ffe0ff */
[----:B------:R-:W-:Y:S05]  /*8590*/  BRA.U !UP0, `(.L_x_144) ;  /* 0x0000000108287547 */ /* 0x000fea000b800000 */
[----:B------:R-:W-:Y:S01]  /*85a0*/  ISETP.NE.AND P0, PT, R78, RZ, PT ;  /* 0x000000ff4e00720c */ /* 0x000fe20003f05270 */
[----:B------:R-:W-:Y:S01]  /*85b0*/  IMAD.U32 R3, RZ, RZ, UR51 ;  /* 0x00000033ff037e24 */ /* 0x000fe2000f8e00ff */
[----:B------:R-:W-:Y:S01]  /*85c0*/  UIADD3 UR51, UPT, UPT, UR51, 0x1, URZ ;  /* 0x0000000133337890 */ /* 0x000fe2000fffe0ff */
[----:B------:R-:W-:Y:S03]  /*85d0*/  IMAD.U32 R2, RZ, RZ, UR37 ;  /* 0x00000025ff027e24 */ /* 0x000fe6000f8e00ff */
[----:B------:R-:W-:Y:S04]  /*85e0*/  UISETP.NE.AND UP0, UPT, UR51, 0x4, UPT ;  /* 0x000000043300788c */ /* 0x000fe8000bf05270 */
[----:B------:R-:W-:Y:S03]  /*85f0*/  USEL UR51, UR51, URZ, UP0 ;  /* 0x000000ff33337287 */ /* 0x000fe60008000000 */
[----:B------:R-:W-:Y:S05]  /*8600*/  @P0 LEA R3, R3, UR48, 0x3 ;  /* 0x0000003003030c11 */ /* 0x000fea000f8e18ff */
[----:B------:R-:W-:Y:S05]  /*8610*/  @P0 VIADD R3, R3, 0x70 ;  /* 0x0000007003030836 */ /* 0x000fea0000000000 */
[----:B------:R-:W-:Y:S04]  /*8620*/  @P0 PRMT R2, R2, 0x654, R3 ;  /* 0x0000065402020816 */ /* 0x000fe80000000003 */
[----:B------:R2:W-:Y:S03]  /*8630*/  @P0 SYNCS.ARRIVE.TRANS64.RED.A1T0 RZ, [R2+URZ], RZ ;  /* 0x000000ff02ff09a7 */ /* 0x0005e600081004ff */
.L_x_144:
[----:B------:R-:W-:Y:S01]  /*8640*/  ISETP.NE.AND P2, PT, R73, RZ, PT ;  /* 0x000000ff4900720c */ /* 0x000fe20003f45270 */
[----:B------:R-:W-:Y:S01]  /*8650*/  UIADD3 UR49, UPT, UPT, UR49, 0x4, URZ ;  /* 0x0000000431317890 */ /* 0x000fe2000fffe0ff */
[----:B------:R-:W-:Y:S01]  /*8660*/  ISETP.NE.AND P0, PT, R76, 0x2, PT ;  /* 0x000000024c00780c */ /* 0x000fe20003f05270 */
[----:B------:R-:W-:Y:S01]  /*8670*/  IMAD.IADD R20, R29, 0x1, R58 ;  /* 0x000000011d147824 */ /* 0x000fe200078e023a */
[----:B------:R-:W-:Y:S01]  /*8680*/  ISETP.NE.AND P1, PT, R0, 0x4, PT ;  /* 0x000000040000780c */ /* 0x000fe20003f25270 */
[----:B------:R-:W-:Y:S01]  /*8690*/  IMAD.IADD R21, R31, 0x1, R60 ;  /* 0x000000011f157824 */ /* 0x000fe200078e023c */
[----:B--2---:R-:W-:Y:S02]  /*86a0*/  SEL R2, RZ, 0x1, P0 ;  /* 0x00000001ff027807 */ /* 0x004fe40000000000 */
[----:B------:R-:W-:Y:S02]  /*86b0*/  SEL R3, RZ, 0x1, P1 ;  /* 0x00000001ff037807 */ /* 0x000fe40000800000 */
[----:B------:R-:W-:Y:S02]  /*86c0*/  LOP3.LUT R69, R69, R2, RZ, 0x3c, !PT ;  /* 0x0000000245457212 */ /* 0x000fe400078e3cff */
[----:B------:R-:W-:Y:S02]  /*86d0*/  LOP3.LUT R70, R70, R3, RZ, 0x3c, !PT ;  /* 0x0000000346467212 */ /* 0x000fe400078e3cff */
[----:B------:R-:W-:Y:S02]  /*86e0*/  @P2 R2UR UR36, R68 ;  /* 0x00000000442422ca */ /* 0x000fe400000e0000 */
[----:B------:R-:W-:Y:S02]  /*86f0*/  SEL R76, R76, RZ, P0 ;  /* 0x000000ff4c4c7207 */ /* 0x000fe40000000000 */
[----:B------:R-:W-:Y:S01]  /*8700*/  SEL R30, R0, RZ, P1 ;  /* 0x000000ff001e7207 */ /* 0x000fe20000800000 */
[----:B------:R-:W-:Y:S10]  /*8710*/  @P2 BRA `(.L_x_145) ;  /* 0xffffffcc00d42947 */ /* 0x000ff4000383ffff */
[----:B------:R-:W-:-:S09]  /*8720*/  UISETP.NE.AND UP0, UPT, UR50, URZ, UPT ;  /* 0x000000ff3200728c */ /* 0x000fd2000bf05270 */
[----:B------:R-:W-:Y:S05]  /*8730*/  BRA.U !UP0, `(.L_x_146) ;  /* 0x0000000108487547 */ /* 0x000fea000b800000 */
[----:B------:R-:W2:Y:S02]  /*8740*/  LDCU.64 UR4, c[0x0][0x890] ;  /* 0x00011200ff0477ac */ /* 0x000ea40008000a00 */
[----:B--2---:R-:W-:-:S04]  /*8750*/  UISETP.NE.U32.AND UP0, UPT, UR4, URZ, UPT ;  /* 0x000000ff0400728c */ /* 0x004fc8000bf05070 */
[----:B------:R-:W-:-:S09]  /*8760*/  UISETP.NE.AND.EX UP0, UPT, UR5, URZ, UPT, UP0 ;  /* 0x000000ff0500728c */ /* 0x000fd2000bf05300 */
[----:B------:R-:W-:Y:S05]  /*8770*/  BRA.U UP0, `(.L_x_147) ;  /* 0x00000001000c7547 */ /* 0x000fea000b800000 */
[----:B------:R-:W-:-:S13]  /*8780*/  FSETP.NEU.AND P0, PT, R35, RZ, PT ;  /* 0x000000ff2300720b */ /* 0x000fda0003f0d000 */
[----:B------:R-:W-:Y:S05]  /*8790*/  @!P0 EXIT ;  /* 0x000000000000894d */ /* 0x000fea0003800000 */
[----:B------:R-:W-:Y:S05]  /*87a0*/  BRA `(.L_x_146) ;  /* 0x00000000002c7947 */ /* 0x000fea0003800000 */
.L_x_147:
[----:B------:R-:W-:Y:S01]  /*87b0*/  ISETP.NE.AND P0, PT, R75, RZ, PT ;  /* 0x000000ff4b00720c */ /* 0x000fe20003f05270 */
[----:B------:R-:W-:-:S12]  /*87c0*/  BSSY.RECONVERGENT B0, `(.L_x_146) ;  /* 0x0000009000007945 */ /* 0x000fd80003800200 */
[----:B------:R-:W-:Y:S05]  /*87d0*/  @P0 BRA `(.L_x_148) ;  /* 0x0000000000140947 */ /* 0x000fea0003800000 */
[----:B------:R-:W2:Y:S02]  /*87e0*/  LDCU.64 UR4, c[0x0][0x888] ;  /* 0x00011100ff0477ac */ /* 0x000ea40008000a00 */
[----:B--2---:R-:W-:-:S04]  /*87f0*/  ISETP.NE.U32.AND P0, PT, RZ, UR4, PT ;  /* 0x00000004ff007c0c */ /* 0x004fc8000bf05070 */
[----:B------:R-:W-:-:S13]  /*8800*/  ISETP.NE.AND.EX P0, PT, RZ, UR5, PT, P0 ;  /* 0x00000005ff007c0c */ /* 0x000fda000bf05300 */
[----:B------:R-:W-:Y:S05]  /*8810*/  @!P0 EXIT ;  /* 0x000000000000894d */ /* 0x000fea0003800000 */
[----:B------:R-:W-:Y:S05]  /*8820*/  BRA `(.L_x_149) ;  /* 0x0000000000087947 */ /* 0x000fea0003800000 */
.L_x_148:
[----:B------:R-:W-:-:S13]  /*8830*/  FSETP.NEU.AND P0, PT, R35, RZ, PT ;  /* 0x000000ff2300720b */ /* 0x000fda0003f0d000 */
[----:B------:R-:W-:Y:S05]  /*8840*/  @!P0 EXIT ;  /* 0x000000000000894d */ /* 0x000fea0003800000 */
.L_x_149:
[----:B------:R-:W-:Y:S05]  /*8850*/  BSYNC.RECONVERGENT B0 ;  /* 0x0000000000007941 */ /* 0x000fea0003800200 */
.L_x_146:
[----:B------:R-:W-:Y:S01]  /*8860*/  ULEA UR4, UR51, UR48, 0x3 ;  /* 0x0000003033047291 */ /* 0x000fe2000f8e18ff */
[----:B------:R-:W-:-:S04]  /*8870*/  DEPBAR.LE SB0, 0x0 ;  /* 0x000080000000791a */ /* 0x000fc80000000000 */
[----:B------:R-:W-:-:S04]  /*8880*/  UIADD3 UR4, UPT, UPT, UR4, 0x70, URZ ;  /* 0x0000007004047890 */ /* 0x000fc8000fffe0ff */
[----:B------:R-:W-:-:S09]  /*8890*/  UPRMT UR4, UR37, 0x654, UR4 ;  /* 0x0000065425047896 */ /* 0x000fd20008000004 */
[----:B------:R-:W-:Y:S01]  /*88a0*/  SYNCS.ARRIVE.TRANS64.RED.A1T0 RZ, [UR4], RZ ;  /* 0x000000ffffff79a7 */ /* 0x000fe20008100404 */
[----:B------:R-:W-:Y:S05]  /*88b0*/  EXIT ;  /* 0x000000000000794d */ /* 0x000fea0003800000 */
.L_x_24:
[----:B--2---:R2:W4:Y:S02]  /*88c0*/  SYNCS.PHASECHK.TRANS64.TRYWAIT P0, [R3+URZ+0x110], R2 ;  /* 0x00011002030075a7 */ /* 0x00452400080011ff */
[----:B----4-:R-:W-:Y:S05]  /*88d0*/  @!P0 NANOSLEEP.SYNCS 0x989680 ;  /* 0x009896800000895d */ /* 0x010fea0003900000 */
[----:B------:R-:W4:Y:S02]  /*88e0*/  @!P0 SYNCS.PHASECHK.TRANS64 P0, [R3+URZ+0x110], R2 ;  /* 0x00011002030085a7 */ /* 0x000f2400080010ff */
[----:B----4-:R-:W-:Y:S05]  /*88f0*/  @!P0 BRA `(.L_x_24) ;  /* 0xfffffffc00f08947 */ /* 0x010fea000383ffff */
[----:B------:R-:W-:Y:S05]  /*8900*/  BRA `(.L_x_150) ;  /* 0xffffff8c00c87947 */ /* 0x000fea000383ffff */
.L_x_27:
[----:B-1----:R-:W-:-:S07]  /*8910*/  MOV R2, UR33 ;  /* 0x0000002100027c02 */ /* 0x002fce0008000f00 */
.L_x_151:
[----:B-1----:R1:W2:Y:S02]  /*8920*/  SYNCS.PHASECHK.TRANS64.TRYWAIT P0, [R2+URZ+0x28], R5 ;  /* 0x00002805020075a7 */ /* 0x0022a400080011ff */
[----:B--2---:R-:W-:Y:S05]  /*8930*/  @!P0 NANOSLEEP.SYNCS 0x989680 ;  /* 0x009896800000895d */ /* 0x004fea0003900000 */
[----:B------:R-:W2:Y:S02]  /*8940*/  @!P0 SYNCS.PHASECHK.TRANS64 P0, [R2+URZ+0x28], R5 ;  /* 0x00002805020085a7 */ /* 0x000ea400080010ff */
[----:B--2---:R-:W-:Y:S05]  /*8950*/  @!P0 BRA `(.L_x_151) ;  /* 0xfffffffc00f08947 */ /* 0x004fea000383ffff */
[----:B------:R-:W-:Y:S05]  /*8960*/  BRA `(.L_x_26) ;  /* 0xffffff90002c7947 */ /* 0x000fea000383ffff */
.L_x_34:
[----:B-1----:R-:W-:-:S07]  /*8970*/  MOV R2, UR17 ;  /* 0x0000001100027c02 */ /* 0x002fce0008000f00 */
.L_x_152:
[----:B-1----:R1:W2:Y:S02]  /*8980*/  SYNCS.PHASECHK.TRANS64.TRYWAIT P0, [R2+URZ+0x28], R5 ;  /* 0x00002805020075a7 */ /* 0x0022a400080011ff */
[----:B--2---:R-:W-:Y:S05]  /*8990*/  @!P0 NANOSLEEP.SYNCS 0x989680 ;  /* 0x009896800000895d */ /* 0x004fea0003900000 */
[----:B------:R-:W2:Y:S02]  /*89a0*/  @!P0 SYNCS.PHASECHK.TRANS64 P0, [R2+URZ+0x28], R5 ;  /* 0x00002805020085a7 */ /* 0x000ea400080010ff */
[----:B--2---:R-:W-:Y:S05]  /*89b0*/  @!P0 BRA `(.L_x_152) ;  /* 0xfffffffc00f08947 */ /* 0x004fea000383ffff */
[----:B------:R-:W-:Y:S05]  /*89c0*/  BRA `(.L_x_33) ;  /* 0xffffff9000e47947 */ /* 0x000fea000383ffff */
.L_x_39:
[----:B-1----:R1:W2:Y:S02]  /*89d0*/  SYNCS.PHASECHK.TRANS64.TRYWAIT P0, [R2+URZ+0xa0], R3 ;  /* 0x0000a003020075a7 */ /* 0x0022a400080011ff */
[----:B--2---:R-:W-:Y:S05]  /*89e0*/  @!P0 NANOSLEEP.SYNCS 0x989680 ;  /* 0x009896800000895d */ /* 0x004fea0003900000 */
[----:B------:R-:W2:Y:S02]  /*89f0*/  @!P0 SYNCS.PHASECHK.TRANS64 P0, [R2+URZ+0xa0], R3 ;  /* 0x0000a003020085a7 */ /* 0x000ea400080010ff */
[----:B--2---:R-:W-:Y:S05]  /*8a00*/  @!P0 BRA `(.L_x_39) ;  /* 0xfffffffc00f08947 */ /* 0x004fea000383ffff */
[----:B------:R-:W-:Y:S05]  /*8a10*/  BRA `(.L_x_153) ;  /* 0xffffff9400847947 */ /* 0x000fea000383ffff */
.L_x_43:
[----:B---3--:R-:W-:-:S07]  /*8a20*/  MOV R0, UR4 ;  /* 0x0000000400007c02 */ /* 0x008fce0008000f00 */
.L_x_154:
[----:B-1----:R1:W2:Y:S02]  /*8a30*/  SYNCS.PHASECHK.TRANS64.TRYWAIT P0, [R0+URZ], R3 ;  /* 0x00000003000075a7 */ /* 0x0022a400080011ff */
[----:B--2---:R-:W-:Y:S05]  /*8a40*/  @!P0 NANOSLEEP.SYNCS 0x989680 ;  /* 0x009896800000895d */ /* 0x004fea0003900000 */
[----:B------:R-:W2:Y:S02]  /*8a50*/  @!P0 SYNCS.PHASECHK.TRANS64 P0, [R0+URZ], R3 ;  /* 0x00000003000085a7 */ /* 0x000ea400080010ff */
[----:B--2---:R-:W-:Y:S05]  /*8a60*/  @!P0 BRA `(.L_x_154) ;  /* 0xfffffffc00f08947 */ /* 0x004fea000383ffff */
[----:B------:R-:W-:Y:S05]  /*8a70*/  BRA `(.L_x_155) ;  /* 0xffffff9800f47947 */ /* 0x000fea000383ffff */
.L_x_44:
[----:B---3--:R-:W-:-:S07]  /*8a80*/  MOV R0, UR4 ;  /* 0x0000000400007c02 */ /* 0x008fce0008000f00 */
.L_x_156:
[----:B-1----:R1:W2:Y:S02]  /*8a90*/  SYNCS.PHASECHK.TRANS64.TRYWAIT P0, [R0+URZ], R3 ;  /* 0x00000003000075a7 */ /* 0x0022a400080011ff */
[----:B--2---:R-:W-:Y:S05]  /*8aa0*/  @!P0 NANOSLEEP.SYNCS 0x989680 ;  /* 0x009896800000895d */ /* 0x004fea0003900000 */
[----:B------:R-:W2:Y:S02]  /*8ab0*/  @!P0 SYNCS.PHASECHK.TRANS64 P0, [R0+URZ], R3 ;  /* 0x00000003000085a7 */ /* 0x000ea400080010ff */
[----:B--2---:R-:W-:Y:S05]  /*8ac0*/  @!P0 BRA `(.L_x_156) ;  /* 0xfffffffc00f08947 */ /* 0x004fea000383ffff */
[----:B------:R-:W-:Y:S05]  /*8ad0*/  BRA `(.L_x_157) ;  /* 0xffffff9c00007947 */ /* 0x000fea000383ffff */
.L_x_45:
[----:B---3--:R-:W-:-:S07]  /*8ae0*/  MOV R0, UR4 ;  /* 0x0000000400007c02 */ /* 0x008fce0008000f00 */
.L_x_158:
[----:B-1----:R1:W2:Y:S02]  /*8af0*/  SYNCS.PHASECHK.TRANS64.TRYWAIT P0, [R0+URZ], R3 ;  /* 0x00000003000075a7 */ /* 0x0022a400080011ff */
[----:B--2---:R-:W-:Y:S05]  /*8b00*/  @!P0 NANOSLEEP.SYNCS 0x989680 ;  /* 0x009896800000895d */ /* 0x004fea0003900000 */
[----:B------:R-:W2:Y:S02]  /*8b10*/  @!P0 SYNCS.PHASECHK.TRANS64 P0, [R0+URZ], R3 ;  /* 0x00000003000085a7 */ /* 0x000ea400080010ff */
[----:B--2---:R-:W-:Y:S05]  /*8b20*/  @!P0 BRA `(.L_x_158) ;  /* 0xfffffffc00f08947 */ /* 0x004fea000383ffff */
[----:B------:R-:W-:Y:S05]  /*8b30*/  BRA `(.L_x_159) ;  /* 0xffffff9c000c7947 */ /* 0x000fea000383ffff */
.L_x_46:
[----:B---3--:R-:W-:-:S07]  /*8b40*/  MOV R0, UR4 ;  /* 0x0000000400007c02 */ /* 0x008fce0008000f00 */
.L_x_160:
[----:B-1----:R1:W2:Y:S02]  /*8b50*/  SYNCS.PHASECHK.TRANS64.TRYWAIT P0, [R0+URZ], R3 ;  /* 0x00000003000075a7 */ /* 0x0022a400080011ff */
[----:B--2---:R-:W-:Y:S05]  /*8b60*/  @!P0 NANOSLEEP.SYNCS 0x989680 ;  /* 0x009896800000895d */ /* 0x004fea0003900000 */
[----:B------:R-:W2:Y:S02]  /*8b70*/  @!P0 SYNCS.PHASECHK.TRANS64 P0, [R0+URZ], R3 ;  /* 0x00000003000085a7 */ /* 0x000ea400080010ff */
[----:B--2---:R-:W-:Y:S05]  /*8b80*/  @!P0 BRA `(.L_x_160) ;  /* 0xfffffffc00f08947 */ /* 0x004fea000383ffff */
[----:B------:R-:W-:Y:S05]  /*8b90*/  BRA `(.L_x_161) ;  /* 0xffffff9c00187947 */ /* 0x000fea000383ffff */
.L_x_49:
[----:B-1----:R1:W2:Y:S02]  /*8ba0*/  SYNCS.PHASECHK.TRANS64.TRYWAIT P0, [R0+URZ+0x100], R5 ;  /* 0x00010005000075a7 */ /* 0x0022a400080011ff */
[----:B--2---:R-:W-:Y:S05]  /*8bb0*/  @!P0 NANOSLEEP.SYNCS 0x989680 ;  /* 0x009896800000895d */ /* 0x004fea0003900000 */
[----:B------:R-:W2:Y:S02]  /*8bc0*/  @!P0 SYNCS.PHASECHK.TRANS64 P0, [R0+URZ+0x100], R5 ;  /* 0x00010005000085a7 */ /* 0x000ea400080010ff */
[----:B--2---:R-:W-:Y:S05]  /*8bd0*/  @!P0 BRA `(.L_x_49) ;  /* 0xfffffffc00f08947 */ /* 0x004fea000383ffff */
[----:B------:R-:W-:Y:S05]  /*8be0*/  BRA `(.L_x_162) ;  /* 0xffffff9c00787947 */ /* 0x000fea000383ffff */
.L_x_50:
[----:B------:R-:W-:-:S07]  /*8bf0*/  MOV R0, UR5 ;  /* 0x0000000500007c02 */ /* 0x000fce0008000f00 */
.L_x_163:
[----:B-1----:R1:W2:Y:S02]  /*8c00*/  SYNCS.PHASECHK.TRANS64.TRYWAIT P0, [R0+URZ+0xb0], R7 ;  /* 0x0000b007000075a7 */ /* 0x0022a400080011ff */
[----:B--2---:R-:W-:Y:S05]  /*8c10*/  @!P0 NANOSLEEP.SYNCS 0x989680 ;  /* 0x009896800000895d */ /* 0x004fea0003900000 */
[----:B------:R-:W2:Y:S02]  /*8c20*/  @!P0 SYNCS.PHASECHK.TRANS64 P0, [R0+URZ+0xb0], R7 ;  /* 0x0000b007000085a7 */ /* 0x000ea400080010ff */
[----:B--2---:R-:W-:Y:S05]  /*8c30*/  @!P0 BRA `(.L_x_163) ;  /* 0xfffffffc00f08947 */ /* 0x004fea000383ffff */
[----:B------:R-:W-:Y:S05]  /*8c40*/  BRA `(.L_x_164) ;  /* 0xffffff9c00887947 */ /* 0x000fea000383ffff */
.L_x_51:
[----:B-1----:R1:W2:Y:S02]  /*8c50*/  SYNCS.PHASECHK.TRANS64.TRYWAIT P1, [R0+URZ+0xa0], R5 ;  /* 0x0000a005000075a7 */ /* 0x0022a400080211ff */
[----:B--2---:R-:W-:Y:S05]  /*8c60*/  @!P1 NANOSLEEP.SYNCS 0x989680 ;  /* 0x009896800000995d */ /* 0x004fea0003900000 */
[----:B------:R-:W2:Y:S02]  /*8c70*/  @!P1 SYNCS.PHASECHK.TRANS64 P1, [R0+URZ+0xa0], R5 ;  /* 0x0000a005000095a7 */ /* 0x000ea400080210ff */
[----:B--2---:R-:W-:Y:S05]  /*8c80*/  @!P1 BRA `(.L_x_51) ;  /* 0xfffffffc00f09947 */ /* 0x004fea000383ffff */
[----:B------:R-:W-:Y:S05]  /*8c90*/  BRA `(.L_x_165) ;  /* 0xffffff9c00b87947 */ /* 0x000fea000383ffff */
.L_x_54:
[----:B------:R-:W-:-:S07]  /*8ca0*/  MOV R0, UR5 ;  /* 0x0000000500007c02 */ /* 0x000fce0008000f00 */
.L_x_166:
[----:B-1----:R1:W2:Y:S02]  /*8cb0*/  SYNCS.PHASECHK.TRANS64.TRYWAIT P0, [R0+URZ+0xb0], R3 ;  /* 0x0000b003000075a7 */ /* 0x0022a400080011ff */
[----:B--2---:R-:W-:Y:S05]  /*8cc0*/  @!P0 NANOSLEEP.SYNCS 0x989680 ;  /* 0x009896800000895d */ /* 0x004fea0003900000 */
[----:B------:R-:W2:Y:S02]  /*8cd0*/  @!P0 SYNCS.PHASECHK.TRANS64 P0, [R0+URZ+0xb0], R3 ;  /* 0x0000b003000085a7 */ /* 0x000ea400080010ff */
[----:B--2---:R-:W-:Y:S05]  /*8ce0*/  @!P0 BRA `(.L_x_166) ;  /* 0xfffffffc00f08947 */ /* 0x004fea000383ffff */
[----:B------:R-:W-:Y:S05]  /*8cf0*/  BRA `(.L_x_53) ;  /* 0xffffffa0000c7947 */ /* 0x000fea000383ffff */
.L_x_63:
[----:B-1----:R-:W-:-:S04]  /*8d00*/  MOV R4, UR6 ;  /* 0x0000000600047c02 */ /* 0x002fc80008000f00 */
[----:B------:R1:W2:Y:S03]  /*8d10*/  SYNCS.PHASECHK.TRANS64.TRYWAIT P0, [R4+URZ+0x8], R5 ;  /* 0x00000805040075a7 */ /* 0x0002a600080011ff */
[----:B--2---:R-:W-:Y:S05]  /*8d20*/  @!P0 NANOSLEEP.SYNCS 0x989680 ;  /* 0x009896800000895d */ /* 0x004fea0003900000 */
[----:B------:R-:W2:Y:S02]  /*8d30*/  @!P0 SYNCS.PHASECHK.TRANS64 P0, [R4+URZ+0x8], R5 ;  /* 0x00000805040085a7 */ /* 0x000ea400080010ff */
[----:B--2---:R-:W-:Y:S05]  /*8d40*/  @!P0 BRA `(.L_x_63) ;  /* 0xfffffffc00ec8947 */ /* 0x004fea000383ffff */
[----:B------:R-:W-:Y:S05]  /*8d50*/  BRA `(.L_x_62) ;  /* 0xffffffa000c07947 */ /* 0x000fea000383ffff */
.L_x_65:
[----:B------:R-:W-:Y:S01]  /*8d60*/  BSSY B0, `(.L_x_167) ;  /* 0x0000006000007945 */ /* 0x000fe20003800000 */
[----:B------:R-:W-:-:S07]  /*8d70*/  MOV R15, 0xffffffff ;  /* 0xffffffff000f7802 */ /* 0x000fce0000000f00 */
[----:B-1---5:R-:W-:Y:S05]  /*8d80*/  WARPSYNC.COLLECTIVE R15, `(.L_x_168) ;  /* 0x000000000f0c7348 */ /* 0x022fea0003c00000 */
[----:B------:R-:W-:Y:S02]  /*8d90*/  ELECT P6, UR79, PT ;  /* 0x00000000004f782f */ /* 0x000fe400038c0000 */
[----:B------:R-:W-:Y:S01]  /*8da0*/  MOV R14, UR79 ;  /* 0x0000004f000e7c02 */ /* 0x000fe20008000f00 */
[----:B-1---5:R-:W-:Y:S10]  /*8db0*/  ENDCOLLECTIVE ;  /* 0x000000000000791b */ /* 0x022ff40003800000 */
.L_x_168:
[----:B------:R-:W-:Y:S05]  /*8dc0*/  BSYNC B0 ;  /* 0x0000000000007941 */ /* 0x000fea0003800000 */
.L_x_167:
[----:B------:R-:W-:Y:S05]  /*8dd0*/  BRA `(.L_x_169) ;  /* 0xffffffa000f07947 */ /* 0x000fea000383ffff */
.L_x_67:
[----:B-1----:R-:W-:-:S04]  /*8de0*/  MOV R2, UR6 ;  /* 0x0000000600027c02 */ /* 0x002fc80008000f00 */
[----:B------:R1:W2:Y:S03]  /*8df0*/  SYNCS.PHASECHK.TRANS64.TRYWAIT P0, [R2+URZ+0x8], R3 ;  /* 0x00000803020075a7 */ /* 0x0002a600080011ff */
[----:B--2---:R-:W-:Y:S05]  /*8e00*/  @!P0 NANOSLEEP.SYNCS 0x989680 ;  /* 0x009896800000895d */ /* 0x004fea0003900000 */
[----:B------:R-:W2:Y:S02]  /*8e10*/  @!P0 SYNCS.PHASECHK.TRANS64 P0, [R2+URZ+0x8], R3 ;  /* 0x00000803020085a7 */ /* 0x000ea400080010ff */
[----:B--2---:R-:W-:Y:S05]  /*8e20*/  @!P0 BRA `(.L_x_67) ;  /* 0xfffffffc00ec8947 */ /* 0x004fea000383ffff */
[----:B------:R-:W-:Y:S05]  /*8e30*/  BRA `(.L_x_66) ;  /* 0xffffffa000f47947 */ /* 0x000fea000383ffff */
.L_x_68:
[----:B-1----:R1:W2:Y:S02]  /*8e40*/  SYNCS.PHASECHK.TRANS64.TRYWAIT P0, [R0+URZ+0xa0], R5 ;  /* 0x0000a005000075a7 */ /* 0x0022a400080011ff */
[----:B--2---:R-:W-:Y:S05]  /*8e50*/  @!P0 NANOSLEEP.SYNCS 0x989680 ;  /* 0x009896800000895d */ /* 0x004fea0003900000 */
[----:B------:R-:W2:Y:S02]  /*8e60*/  @!P0 SYNCS.PHASECHK.TRANS64 P0, [R0+URZ+0xa0], R5 ;  /* 0x0000a005000085a7 */ /* 0x000ea400080010ff */
[----:B--2---:R-:W-:Y:S05]  /*8e70*/  @!P0 BRA `(.L_x_68) ;  /* 0xfffffffc00f08947 */ /* 0x004fea000383ffff */
[----:B------:R-:W-:Y:S05]  /*8e80*/  BRA `(.L_x_170) ;  /* 0xffffffa400e07947 */ /* 0x000fea000383ffff */
.L_x_70:
[----:B------:R-:W-:-:S07]  /*8e90*/  MOV R0, UR9 ;  /* 0x0000000900007c02 */ /* 0x000fce0008000f00 */
.L_x_171:
[----:B-1----:R1:W2:Y:S02]  /*8ea0*/  SYNCS.PHASECHK.TRANS64.TRYWAIT P0, [R0+URZ+0xe0], R5 ;  /* 0x0000e005000075a7 */ /* 0x0022a400080011ff */
[----:B--2---:R-:W-:Y:S05]  /*8eb0*/  @!P0 NANOSLEEP.SYNCS 0x989680 ;  /* 0x009896800000895d */ /* 0x004fea0003900000 */
[----:B------:R-:W2:Y:S02]  /*8ec0*/  @!P0 SYNCS.PHASECHK.TRANS64 P0, [R0+URZ+0xe0], R5 ;  /* 0x0000e005000085a7 */ /* 0x000ea400080010ff */
[----:B--2---:R-:W-:Y:S05]  /*8ed0*/  @!P0 BRA `(.L_x_171) ;  /* 0xfffffffc00f08947 */ /* 0x004fea000383ffff */
[----:B------:R-:W-:Y:S05]  /*8ee0*/  BRA `(.L_x_172) ;  /* 0xffffffa8002c7947 */ /* 0x000fea000383ffff */
.L_x_73:
[----:B------:R-:W-:Y:S07]  /*8ef0*/  MOV R0, UR8 ;  /* 0x0000000800007c02 */ /* 0x000fee0008000f00 */
.L_x_173:
[----:B-1----:R1:W2:Y:S02]  /*8f00*/  SYNCS.PHASECHK.TRANS64.TRYWAIT P0, [R0+URZ], R5 ;  /* 0x00000005000075a7 */ /* 0x0022a400080011ff */
[----:B--2---:R-:W-:Y:S05]  /*8f10*/  @!P0 NANOSLEEP.SYNCS 0x989680 ;  /* 0x009896800000895d */ /* 0x004fea0003900000 */
[----:B------:R-:W2:Y:S02]  /*8f20*/  @!P0 SYNCS.PHASECHK.TRANS64 P0, [R0+URZ], R5 ;  /* 0x00000005000085a7 */ /* 0x000ea400080010ff */
[----:B--2---:R-:W-:Y:S05]  /*8f30*/  @!P0 BRA `(.L_x_173) ;  /* 0xfffffffc00f08947 */ /* 0x004fea000383ffff */
[----:B------:R-:W-:Y:S05]  /*8f40*/  BRA `(.L_x_72) ;  /* 0xffffffa800407947 */ /* 0x000fea000383ffff */
.L_x_77:
[----:B-1----:R-:W-:-:S07]  /*8f50*/  MOV R0, UR8 ;  /* 0x0000000800007c02 */ /* 0x002fce0008000f00 */
.L_x_174:
[----:B-1----:R1:W2:Y:S02]  /*8f60*/  SYNCS.PHASECHK.TRANS64.TRYWAIT P0, [R0+URZ], R3 ;  /* 0x00000003000075a7 */ /* 0x0022a400080011ff */
[----:B--2---:R-:W-:Y:S05]  /*8f70*/  @!P0 NANOSLEEP.SYNCS 0x989680 ;  /* 0x009896800000895d */ /* 0x004fea0003900000 */
[----:B------:R-:W2:Y:S02]  /*8f80*/  @!P0 SYNCS.PHASECHK.TRANS64 P0, [R0+URZ], R3 ;  /* 0x00000003000085a7 */ /* 0x000ea400080010ff */
[----:B--2---:R-:W-:Y:S05]  /*8f90*/  @!P0 BRA `(.L_x_174) ;  /* 0xfffffffc00f08947 */ /* 0x004fea000383ffff */
[----:B------:R-:W-:Y:S05]  /*8fa0*/  BRA `(.L_x_175) ;  /* 0xffffffac00347947 */ /* 0x000fea000383ffff */
.L_x_78:
[----:B------:R-:W-:-:S07]  /*8fb0*/  MOV R0, UR8 ;  /* 0x0000000800007c02 */ /* 0x000fce0008000f00 */
.L_x_176:
[----:B-1----:R1:W2:Y:S02]  /*8fc0*/  SYNCS.PHASECHK.TRANS64.TRYWAIT P0, [R0+URZ], R3 ;  /* 0x00000003000075a7 */ /* 0x0022a400080011ff */
[----:B--2---:R-:W-:Y:S05]  /*8fd0*/  @!P0 NANOSLEEP.SYNCS 0x989680 ;  /* 0x009896800000895d */ /* 0x004fea0003900000 */
[----:B------:R-:W2:Y:S02]  /*8fe0*/  @!P0 SYNCS.PHASECHK.TRANS64 P0, [R0+URZ], R3 ;  /* 0x00000003000085a7 */ /* 0x000ea400080010ff */
[----:B--2---:R-:W-:Y:S05]  /*8ff0*/  @!P0 BRA `(.L_x_176) ;  /* 0xfffffffc00f08947 */ /* 0x004fea000383ffff */
[----:B------:R-:W-:Y:S05]  /*9000*/  BRA `(.L_x_177) ;  /* 0xffffffac00407947 */ /* 0x000fea000383ffff */
.L_x_79:
[----:B------:R-:W-:-:S07]  /*9010*/  MOV R0, UR8 ;  /* 0x0000000800007c02 */ /* 0x000fce0008000f00 */
.L_x_178:
[----:B-1----:R1:W2:Y:S02]  /*9020*/  SYNCS.PHASECHK.TRANS64.TRYWAIT P0, [R0+URZ], R3 ;  /* 0x00000003000075a7 */ /* 0x0022a400080011ff */
[----:B--2---:R-:W-:Y:S05]  /*9030*/  @!P0 NANOSLEEP.SYNCS 0x989680 ;  /* 0x009896800000895d */ /* 0x004fea0003900000 */
[----:B------:R-:W2:Y:S02]  /*9040*/  @!P0 SYNCS.PHASECHK.TRANS64 P0, [R0+URZ], R3 ;  /* 0x00000003000085a7 */ /* 0x000ea400080010ff */
[----:B--2---:R-:W-:Y:S05]  /*9050*/  @!P0 BRA `(.L_x_178) ;  /* 0xfffffffc00f08947 */ /* 0x004fea000383ffff */
[----:B------:R-:W-:Y:S05]  /*9060*/  BRA `(.L_x_179) ;  /* 0xffffffac004c7947 */ /* 0x000fea000383ffff */
.L_x_82:
[----:B------:R-:W-:-:S07]  /*9070*/  MOV R0, UR7 ;  /* 0x0000000700007c02 */ /* 0x000fce0008000f00 */
.L_x_180:
[----:B-1----:R1:W2:Y:S02]  /*9080*/  SYNCS.PHASECHK.TRANS64.TRYWAIT P1, [R0+URZ+0x120], R3 ;  /* 0x00012003000075a7 */ /* 0x0022a400080211ff */
[----:B--2---:R-:W-:Y:S05]  /*9090*/  @!P1 NANOSLEEP.SYNCS 0x989680 ;  /* 0x009896800000995d */ /* 0x004fea0003900000 */
[----:B------:R-:W2:Y:S02]  /*90a0*/  @!P1 SYNCS.PHASECHK.TRANS64 P1, [R0+URZ+0x120], R3 ;  /* 0x00012003000095a7 */ /* 0x000ea400080210ff */
[----:B--2---:R-:W-:Y:S05]  /*90b0*/  @!P1 BRA `(.L_x_180) ;  /* 0xfffffffc00f09947 */ /* 0x004fea000383ffff */
[----:B------:R-:W-:Y:S05]  /*90c0*/  BRA `(.L_x_181) ;  /* 0xffffffac00987947 */ /* 0x000fea000383ffff */
.L_x_87:
[----:B--2---:R2:W4:Y:S02]  /*90d0*/  SYNCS.PHASECHK.TRANS64.TRYWAIT P0, [R0+URZ+0xa0], R3 ;  /* 0x0000a003000075a7 */ /* 0x00452400080011ff */
[----:B----4-:R-:W-:Y:S05]  /*90e0*/  @!P0 NANOSLEEP.SYNCS 0x989680 ;  /* 0x009896800000895d */ /* 0x010fea0003900000 */
[----:B------:R-:W4:Y:S02]  /*90f0*/  @!P0 SYNCS.PHASECHK.TRANS64 P0, [R0+URZ+0xa0], R3 ;  /* 0x0000a003000085a7 */ /* 0x000f2400080010ff */
[----:B----4-:R-:W-:Y:S05]  /*9100*/  @!P0 BRA `(.L_x_87) ;  /* 0xfffffffc00f08947 */ /* 0x010fea000383ffff */
[----:B------:R-:W-:Y:S05]  /*9110*/  BRA `(.L_x_182) ;  /* 0xffffffb000ac7947 */ /* 0x000fea000383ffff */
.L_x_90:
[----:B------:R-:W-:Y:S07]  /*9120*/  MOV R0, UR7 ;  /* 0x0000000700007c02 */ /* 0x000fee0008000f00 */
.L_x_183:
[----:B--2---:R2:W4:Y:S02]  /*9130*/  SYNCS.PHASECHK.TRANS64.TRYWAIT P0, [R0+URZ+0x98], R3 ;  /* 0x00009803000075a7 */ /* 0x00452400080011ff */
[----:B----4-:R-:W-:Y:S05]  /*9140*/  @!P0 NANOSLEEP.SYNCS 0x989680 ;  /* 0x009896800000895d */ /* 0x010fea0003900000 */
[----:B------:R-:W4:Y:S02]  /*9150*/  @!P0 SYNCS.PHASECHK.TRANS64 P0, [R0+URZ+0x98], R3 ;  /* 0x00009803000085a7 */ /* 0x000f2400080010ff */
[----:B----4-:R-:W-:Y:S05]  /*9160*/  @!P0 BRA `(.L_x_183) ;  /* 0xfffffffc00f08947 */ /* 0x010fea000383ffff */
[----:B------:R-:W-:Y:S05]  /*9170*/  BRA `(.L_x_89) ;  /* 0xffffffb4008c7947 */ /* 0x000fea000383ffff */
.L_x_93:
[----:B------:R-:W-:Y:S07]  /*9180*/  MOV R3, UR7 ;  /* 0x0000000700037c02 */ /* 0x000fee0008000f00 */
.L_x_184:
[----:B-1----:R1:W2:Y:S02]  /*9190*/  SYNCS.PHASECHK.TRANS64.TRYWAIT P0, [R3+URZ+0x70], R12 ;  /* 0x0000700c030075a7 */ /* 0x0022a400080011ff */
[----:B--2---:R-:W-:Y:S05]  /*91a0*/  @!P0 NANOSLEEP.SYNCS 0x989680 ;  /* 0x009896800000895d */ /* 0x004fea0003900000 */
[----:B------:R-:W2:Y:S02]  /*91b0*/  @!P0 SYNCS.PHASECHK.TRANS64 P0, [R3+URZ+0x70], R12 ;  /* 0x0000700c030085a7 */ /* 0x000ea400080010ff */
[----:B--2---:R-:W-:Y:S05]  /*91c0*/  @!P0 BRA `(.L_x_184) ;  /* 0xfffffffc00f08947 */ /* 0x004fea000383ffff */
[----:B------:R-:W-:Y:S05]  /*91d0*/  BRA `(.L_x_185) ;  /* 0xffffffb800047947 */ /* 0x000fea000383ffff */
.L_x_94:
[----:B-1----:R-:W-:Y:S07]  /*91e0*/  MOV R3, UR7 ;  /* 0x0000000700037c02 */ /* 0x002fee0008000f00 */
.L_x_186:
[----:B-1----:R1:W2:Y:S02]  /*91f0*/  SYNCS.PHASECHK.TRANS64.TRYWAIT P0, [R3+URZ+0x78], R12 ;  /* 0x0000780c030075a7 */ /* 0x0022a400080011ff */
[----:B--2---:R-:W-:Y:S05]  /*9200*/  @!P0 NANOSLEEP.SYNCS 0x989680 ;  /* 0x009896800000895d */ /* 0x004fea0003900000 */
[----:B------:R-:W2:Y:S02]  /*9210*/  @!P0 SYNCS.PHASECHK.TRANS64 P0, [R3+URZ+0x78], R12 ;  /* 0x0000780c030085a7 */ /* 0x000ea400080010ff */
[----:B--2---:R-:W-:Y:S05]  /*9220*/  @!P0 BRA `(.L_x_186) ;  /* 0xfffffffc00f08947 */ /* 0x004fea000383ffff */
[----:B------:R-:W-:Y:S05]  /*9230*/  BRA `(.L_x_187) ;  /* 0xffffffb800607947 */ /* 0x000fea000383ffff */
.L_x_95:
[----:B-1----:R-:W-:Y:S07]  /*9240*/  MOV R3, UR7 ;  /* 0x0000000700037c02 */ /* 0x002fee0008000f00 */
.L_x_188:
[----:B-1----:R1:W2:Y:S02]  /*9250*/  SYNCS.PHASECHK.TRANS64.TRYWAIT P0, [R3+URZ+0x80], R12 ;  /* 0x0000800c030075a7 */ /* 0x0022a400080011ff */
[----:B--2---:R-:W-:Y:S05]  /*9260*/  @!P0 NANOSLEEP.SYNCS 0x989680 ;  /* 0x009896800000895d */ /* 0x004fea0003900000 */
[----:B------:R-:W2:Y:S02]  /*9270*/  @!P0 SYNCS.PHASECHK.TRANS64 P0, [R3+URZ+0x80], R12 ;  /* 0x0000800c030085a7 */ /* 0x000ea400080010ff */
[----:B--2---:R-:W-:Y:S05]  /*9280*/  @!P0 BRA `(.L_x_188) ;  /* 0xfffffffc00f08947 */ /* 0x004fea000383ffff */
[----:B------:R-:W-:Y:S05]  /*9290*/  BRA `(.L_x_189) ;  /* 0xffffffb800bc7947 */ /* 0x000fea000383ffff */
.L_x_96:
[----:B------:R-:W-:Y:S07]  /*92a0*/  MOV R3, UR7 ;  /* 0x0000000700037c02 */ /* 0x000fee0008000f00 */
.L_x_190:
[----:B-1----:R1:W2:Y:S02]  /*92b0*/  SYNCS.PHASECHK.TRANS64.TRYWAIT P0, [R3+URZ+0x88], R12 ;  /* 0x0000880c030075a7 */ /* 0x0022a400080011ff */
[----:B--2---:R-:W-:Y:S05]  /*92c0*/  @!P0 NANOSLEEP.SYNCS 0x989680 ;  /* 0x009896800000895d */ /* 0x004fea0003900000 */
[----:B------:R-:W2:Y:S02]  /*92d0*/  @!P0 SYNCS.PHASECHK.TRANS64 P0, [R3+URZ+0x88], R12 ;  /* 0x0000880c030085a7 */ /* 0x000ea400080010ff */
[----:B--2---:R-:W-:Y:S05]  /*92e0*/  @!P0 BRA `(.L_x_190) ;  /* 0xfffffffc00f08947 */ /* 0x004fea000383ffff */
[----:B------:R-:W-:Y:S05]  /*92f0*/  BRA `(.L_x_191) ;  /* 0xffffffbc005c7947 */ /* 0x000fea000383ffff */
.L_x_98:
[----:B------:R-:W-:-:S07]  /*9300*/  MOV R0, UR7 ;  /* 0x0000000700007c02 */ /* 0x000fce0008000f00 */
.L_x_192:
[----:B-1----:R1:W4:Y:S02]  /*9310*/  SYNCS.PHASECHK.TRANS64.TRYWAIT P0, [R0+URZ+0x70], R3 ;  /* 0x00007003000075a7 */ /* 0x00232400080011ff */
[----:B----4-:R-:W-:Y:S05]  /*9320*/  @!P0 NANOSLEEP.SYNCS 0x989680 ;  /* 0x009896800000895d */ /* 0x010fea0003900000 */
[----:B------:R-:W4:Y:S02]  /*9330*/  @!P0 SYNCS.PHASECHK.TRANS64 P0, [R0+URZ+0x70], R3 ;  /* 0x00007003000085a7 */ /* 0x000f2400080010ff */
[----:B----4-:R-:W-:Y:S05]  /*9340*/  @!P0 BRA `(.L_x_192) ;  /* 0xfffffffc00f08947 */ /* 0x010fea000383ffff */
[----:B------:R-:W-:Y:S05]  /*9350*/  BRA `(.L_x_193) ;  /* 0xffffffbc00e47947 */ /* 0x000fea000383ffff */
.L_x_99:
[----:B-1----:R-:W-:-:S07]  /*9360*/  MOV R0, UR7 ;  /* 0x0000000700007c02 */ /* 0x002fce0008000f00 */
.L_x_194:
[----:B-1----:R1:W4:Y:S02]  /*9370*/  SYNCS.PHASECHK.TRANS64.TRYWAIT P0, [R0+URZ+0x78], R3 ;  /* 0x00007803000075a7 */ /* 0x00232400080011ff */
[----:B----4-:R-:W-:Y:S05]  /*9380*/  @!P0 NANOSLEEP.SYNCS 0x989680 ;  /* 0x009896800000895d */ /* 0x010fea0003900000 */
[----:B------:R-:W4:Y:S02]  /*9390*/  @!P0 SYNCS.PHASECHK.TRANS64 P0, [R0+URZ+0x78], R3 ;  /* 0x00007803000085a7 */ /* 0x000f2400080010ff */
[----:B----4-:R-:W-:Y:S05]  /*93a0*/  @!P0 BRA `(.L_x_194) ;  /* 0xfffffffc00f08947 */ /* 0x010fea000383ffff */
[----:B------:R-:W-:Y:S05]  /*93b0*/  BRA `(.L_x_195) ;  /* 0xffffffbc00d47947 */ /* 0x000fea000383ffff */
.L_x_100:
[----:B-1----:R-:W-:-:S07]  /*93c0*/  MOV R0, UR7 ;  /* 0x0000000700007c02 */ /* 0x002fce0008000f00 */
.L_x_196:
[----:B-1----:R1:W4:Y:S02]  /*93d0*/  SYNCS.PHASECHK.TRANS64.TRYWAIT P0, [R0+URZ+0x80], R3 ;  /* 0x00008003000075a7 */ /* 0x00232400080011ff */
[----:B----4-:R-:W-:Y:S05]  /*93e0*/  @!P0 NANOSLEEP.SYNCS 0x989680 ;  /* 0x009896800000895d */ /* 0x010fea0003900000 */
[----:B------:R-:W4:Y:S02]  /*93f0*/  @!P0 SYNCS.PHASECHK.TRANS64 P0, [R0+URZ+0x80], R3 ;  /* 0x00008003000085a7 */ /* 0x000f2400080010ff */
[----:B----4-:R-:W-:Y:S05]  /*9400*/  @!P0 BRA `(.L_x_196) ;  /* 0xfffffffc00f08947 */ /* 0x010fea000383ffff */
[----:B------:R-:W-:Y:S05]  /*9410*/  BRA `(.L_x_197) ;  /* 0xffffffbc00c47947 */ /* 0x000fea000383ffff */
.L_x_102:
[----:B--2---:R2:W3:Y:S02]  /*9420*/  SYNCS.PHASECHK.TRANS64.TRYWAIT P0, [R0+URZ+0xa0], R3 ;  /* 0x0000a003000075a7 */ /* 0x0044e400080011ff */
[----:B---3--:R-:W-:Y:S05]  /*9430*/  @!P0 NANOSLEEP.SYNCS 0x989680 ;  /* 0x009896800000895d */ /* 0x008fea0003900000 */
[----:B------:R-:W3:Y:S02]  /*9440*/  @!P0 SYNCS.PHASECHK.TRANS64 P0, [R0+URZ+0xa0], R3 ;  /* 0x0000a003000085a7 */ /* 0x000ee400080010ff */
[----:B---3--:R-:W-:Y:S05]  /*9450*/  @!P0 BRA `(.L_x_102) ;  /* 0xfffffffc00f08947 */ /* 0x008fea000383ffff */
[----:B------:R-:W-:Y:S05]  /*9460*/  BRA `(.L_x_198) ;  /* 0xffffffc000947947 */ /* 0x000fea000383ffff */
.L_x_113:
[----:B-1----:R-:W-:Y:S04]  /*9470*/  MOV R0, UR48 ;  /* 0x0000003000007c02 */ /* 0x002fe80008000f00 */
[----:B------:R1:W3:Y:S03]  /*9480*/  SYNCS.PHASECHK.TRANS64.TRYWAIT P1, [R0+URZ+0x50], R5 ;  /* 0x00005005000075a7 */ /* 0x0002e600080211ff */
[----:B---3--:R-:W-:Y:S05]  /*9490*/  @!P1 NANOSLEEP.SYNCS 0x989680 ;  /* 0x009896800000995d */ /* 0x008fea0003900000 */
[----:B------:R-:W3:Y:S02]  /*94a0*/  @!P1 SYNCS.PHASECHK.TRANS64 P1, [R0+URZ+0x50], R5 ;  /* 0x00005005000095a7 */ /* 0x000ee400080210ff */
[----:B---3--:R-:W-:Y:S05]  /*94b0*/  @!P1 BRA `(.L_x_113) ;  /* 0xfffffffc00ec9947 */ /* 0x008fea000383ffff */
[----:B------:R-:W-:Y:S05]  /*94c0*/  BRA `(.L_x_112) ;  /* 0xffffffcc009c7947 */ /* 0x000fea000383ffff */
.L_x_115:
[----:B-1----:R1:W4:Y:S02]  /*94d0*/  SYNCS.PHASECHK.TRANS64.TRYWAIT P0, [R74+URZ+0xc0], R3 ;  /* 0x0000c0034a0075a7 */ /* 0x00232400080011ff */
[----:B----4-:R-:W-:Y:S05]  /*94e0*/  @!P0 NANOSLEEP.SYNCS 0x989680 ;  /* 0x009896800000895d */ /* 0x010fea0003900000 */
[----:B------:R-:W4:Y:S02]  /*94f0*/  @!P0 SYNCS.PHASECHK.TRANS64 P0, [R74+URZ+0xc0], R3 ;  /* 0x0000c0034a0085a7 */ /* 0x000f2400080010ff */
[----:B----4-:R-:W-:Y:S05]  /*9500*/  @!P0 BRA `(.L_x_115) ;  /* 0xfffffffc00f08947 */ /* 0x010fea000383ffff */
[----:B------:R-:W-:Y:S05]  /*9510*/  BRA `(.L_x_114) ;  /* 0xffffffcc00bc7947 */ /* 0x000fea000383ffff */
.L_x_124:
[----:B--2---:R2:W3:Y:S02]  /*9520*/  SYNCS.PHASECHK.TRANS64.TRYWAIT P0, [R3+URZ+0x50], R0 ;  /* 0x00005000030075a7 */ /* 0x0044e400080011ff */
[----:B---3--:R-:W-:Y:S05]  /*9530*/  @!P0 NANOSLEEP.SYNCS 0x989680 ;  /* 0x009896800000895d */ /* 0x008fea0003900000 */
[----:B------:R-:W3:Y:S02]  /*9540*/  @!P0 SYNCS.PHASECHK.TRANS64 P0, [R3+URZ+0x50], R0 ;  /* 0x00005000030085a7 */ /* 0x000ee400080010ff */
[----:B---3--:R-:W-:Y:S05]  /*9550*/  @!P0 BRA `(.L_x_124) ;  /* 0xfffffffc00f08947 */ /* 0x008fea000383ffff */
[----:B------:R-:W-:Y:S05]  /*9560*/  BRA `(.L_x_123) ;  /* 0xffffffd400c87947 */ /* 0x000fea000383ffff */
.L_x_132:
[----:B--2---:R2:W3:Y:S02]  /*9570*/  SYNCS.PHASECHK.TRANS64.TRYWAIT P0, [R83+URZ+0x50], R4 ;  /* 0x00005004530075a7 */ /* 0x0044e400080011ff */
[----:B---3--:R-:W-:Y:S05]  /*9580*/  @!P0 NANOSLEEP.SYNCS 0x989680 ;  /* 0x009896800000895d */ /* 0x008fea0003900000 */
[----:B------:R-:W3:Y:S02]  /*9590*/  @!P0 SYNCS.PHASECHK.TRANS64 P0, [R83+URZ+0x50], R4 ;  /* 0x00005004530085a7 */ /* 0x000ee400080010ff */
[----:B---3--:R-:W-:Y:S05]  /*95a0*/  @!P0 BRA `(.L_x_132) ;  /* 0xfffffffc00f08947 */ /* 0x008fea000383ffff */
[----:B------:R-:W-:Y:S05]  /*95b0*/  BRA `(.L_x_131) ;  /* 0xffffffdc00e47947 */ /* 0x000fea000383ffff */
.L_x_140:
[----:B--2---:R2:W3:Y:S02]  /*95c0*/  SYNCS.PHASECHK.TRANS64.TRYWAIT P0, [R88+URZ+0x50], R3 ;  /* 0x00005003580075a7 */ /* 0x0044e400080011ff */
[----:B---3--:R-:W-:Y:S05]  /*95d0*/  @!P0 NANOSLEEP.SYNCS 0x989680 ;  /* 0x009896800000895d */ /* 0x008fea0003900000 */
[----:B------:R-:W3:Y:S02]  /*95e0*/  @!P0 SYNCS.PHASECHK.TRANS64 P0, [R88+URZ+0x50], R3 ;  /* 0x00005003580085a7 */ /* 0x000ee400080010ff */
[----:B---3--:R-:W-:Y:S05]  /*95f0*/  @!P0 BRA `(.L_x_140) ;  /* 0xfffffffc00f08947 */ /* 0x008fea000383ffff */
[----:B------:R-:W-:Y:S05]  /*9600*/  BRA `(.L_x_139) ;  /* 0xffffffe800007947 */ /* 0x000fea000383ffff */
        .weak           $__internal_0_$__cuda_sm10x_tcgen05_guardrail_trap_col_being_dealloced_not_returned_by_alloc
        .type           $__internal_0_$__cuda_sm10x_tcgen05_guardrail_trap_col_being_dealloced_not_returned_by_alloc,@function
        .size           $__internal_0_$__cuda_sm10x_tcgen05_guardrail_trap_col_being_dealloced_not_returned_by_alloc,($__internal_1_$__cuda_sm10x_tcgen05_guardrail_trap_phase_invalid_during_alloc - $__internal_0_$__cuda_sm10x_tcgen05_guardrail_trap_col_being_dealloced_not_returned_by_alloc)
$__internal_0_$__cuda_sm10x_tcgen05_guardrail_trap_col_being_dealloced_not_returned_by_alloc:
[----:B------:R-:W-:Y:S05]  /*9610*/  BPT.TRAP 0x1 ;  /* 0x000000040000795c */ /* 0x000fea0000300000 */
[----:B------:R-:W-:-:S04]  /*9620*/  HFMA2 R3, -RZ, RZ, 0, 0 ;  /* 0x00000000ff037431 */ /* 0x000fc800000001ff */
[----:B------:R-:W-:Y:S05]  /*9630*/  RET.REL.NODEC R2 `(_ZN7cutlass13device_kernelINS_4gemm6kernel13GemmUniversalIN4cute5tupleIJiiiiEEENS1_10collective13CollectiveMmaINS1_35MainloopSm100TmaUmmaWarpSpecializedILi5ELi2ELi4ENS5_IJNS4_1CILi2EEENSA_ILi1EEESC_EEEEENS5_IJNSA_ILi128EEESF_NSA_ILi64EEEEEENS_10bfloat16_tENS5_IJlSC_lEEESI_SJ_NS4_8TiledMMAINS4_8MMA_AtomIJNS4_26SM100_MMA_F16BF16_2x1SM_SSISI_SI_fLi128ELi128ELNS4_4UMMA5MajorE0ELSO_0ELNSN_7ScaleInE0ELSP_0EEEEEENS4_6LayoutINS5_IJSC_SC_SC_EEENS5_IJNSA_ILi0EEESU_SU_EEEEENS5_IJNS4_10UnderscoreESX_SX_EEEEENS4_18SM100_TMA_2SM_LOADENS4_14ComposedLayoutINS4_7SwizzleILi3ELi4ELi3EEENS4_18smem_ptr_flag_bitsILi16EEENSS_INS5_IJNSA_ILi8EEESG_EEENS5_IJSG_SC_EEEEEEEvNS4_8identityES10_S1A_vS1B_EENS_8epilogue10collective18CollectiveEpilogueINS1D_23Sm100TmaWarpSpecializedILi4ELi2ELi16ELb1ELb0EEEJNS5_IJSG_SF_SG_EEENS5_IJNSS_ISG_SC_EENSS_INS5_IJNSA_ILi16EEESB_EEENS5_IJSC_SG_EEEEEEEESI_SJ_SI_SJ_NS1D_6fusion15FusionCallbacksIS1H_NS1P_17LinearCombinationISI_fSI_fLNS_15FloatRoundStyleE2EEES1I_S1O_JEEENS4_5SM1004TMEM4LOAD26SM100_TMEM_LOAD_32dp32b16xENS4_13SM90_TMA_LOADENS11_INS12_ILi1ELi4ELi3EEES15_NSS_INS5_IJS16_S1K_EEENS5_IJS1K_SC_EEEEEEENS4_39AutoVectorizingCopyWithAssumedAlignmentILi128EEENS4_14SM90_TMA_STOREES24_S26_S26_EEEvvEEEEvNT_6ParamsE) ;  /* 0xffffff6802707950 */ /* 0x000fea0003c3ffff */
        .weak           $__internal_1_$__cuda_sm10x_tcgen05_guardrail_trap_phase_invalid_during_alloc
        .type           $__internal_1_$__cuda_sm10x_tcgen05_guardrail_trap_phase_invalid_during_alloc,@function
        .size           $__internal_1_$__cuda_sm10x_tcgen05_guardrail_trap_phase_invalid_during_alloc,($__internal_2_$__cuda_sm10x_tcgen05_guardrail_trap_unallocated_columns_being_dealloced - $__internal_1_$__cuda_sm10x_tcgen05_guardrail_trap_phase_invalid_during_alloc)
$__internal_1_$__cuda_sm10x_tcgen05_guardrail_trap_phase_invalid_during_alloc:
[----:B------:R-:W-:Y:S05]  /*9640*/  BPT.TRAP 0x1 ;  /* 0x000000040000795c */ /* 0x000fea0000300000 */
[----:B------:R-:W-:-:S04]  /*9650*/  MOV R3, 0x0 ;  /* 0x0000000000037802 */ /* 0x000fc80000000f00 */
[----:B------:R-:W-:Y:S05]  /*9660*/  RET.REL.NODEC R2 `(_ZN7cutlass13device_kernelINS_4gemm6kernel13GemmUniversalIN4cute5tupleIJiiiiEEENS1_10collective13CollectiveMmaINS1_35MainloopSm100TmaUmmaWarpSpecializedILi5ELi2ELi4ENS5_IJNS4_1CILi2EEENSA_ILi1EEESC_EEEEENS5_IJNSA_ILi128EEESF_NSA_ILi64EEEEEENS_10bfloat16_tENS5_IJlSC_lEEESI_SJ_NS4_8TiledMMAINS4_8MMA_AtomIJNS4_26SM100_MMA_F16BF16_2x1SM_SSISI_SI_fLi128ELi128ELNS4_4UMMA5MajorE0ELSO_0ELNSN_7ScaleInE0ELSP_0EEEEEENS4_6LayoutINS5_IJSC_SC_SC_EEENS5_IJNSA_ILi0EEESU_SU_EEEEENS5_IJNS4_10UnderscoreESX_SX_EEEEENS4_18SM100_TMA_2SM_LOADENS4_14ComposedLayoutINS4_7SwizzleILi3ELi4ELi3EEENS4_18smem_ptr_flag_bitsILi16EEENSS_INS5_IJNSA_ILi8EEESG_EEENS5_IJSG_SC_EEEEEEEvNS4_8identityES10_S1A_vS1B_EENS_8epilogue10collective18CollectiveEpilogueINS1D_23Sm100TmaWarpSpecializedILi4ELi2ELi16ELb1ELb0EEEJNS5_IJSG_SF_SG_EEENS5_IJNSS_ISG_SC_EENSS_INS5_IJNSA_ILi16EEESB_EEENS5_IJSC_SG_EEEEEEEESI_SJ_SI_SJ_NS1D_6fusion15FusionCallbacksIS1H_NS1P_17LinearCombinationISI_fSI_fLNS_15FloatRoundStyleE2EEES1I_S1O_JEEENS4_5SM1004TMEM4LOAD26SM100_TMEM_LOAD_32dp32b16xENS4_13SM90_TMA_LOADENS11_INS12_ILi1ELi4ELi3EEES15_NSS_INS5_IJS16_S1K_EEENS5_IJS1K_SC_EEEEEEENS4_39AutoVectorizingCopyWithAssumedAlignmentILi128EEENS4_14SM90_TMA_STOREES24_S26_S26_EEEvvEEEEvNT_6ParamsE) ;  /* 0xffffff6802647950 */ /* 0x000fea0003c3ffff */
        .weak           $__internal_2_$__cuda_sm10x_tcgen05_guardrail_trap_unallocated_columns_being_dealloced
        .type           $__internal_2_$__cuda_sm10x_tcgen05_guardrail_trap_unallocated_columns_being_dealloced,@function
        .size           $__internal_2_$__cuda_sm10x_tcgen05_guardrail_trap_unallocated_columns_being_dealloced,(.L_x_200 - $__internal_2_$__cuda_sm10x_tcgen05_guardrail_trap_unallocated_columns_being_dealloced)
$__internal_2_$__cuda_sm10x_tcgen05_guardrail_trap_unallocated_columns_being_dealloced:
[----:B------:R-:W-:Y:S05]  /*9670*/  BPT.TRAP 0x1 ;  /* 0x000000040000795c */ /* 0x000fea0000300000 */
[----:B------:R-:W-:-:S04]  /*9680*/  HFMA2 R3, -RZ, RZ, 0, 0 ;  /* 0x00000000ff037431 */ /* 0x000fc800000001ff */
[----:B------:R-:W-:Y:S05]  /*9690*/  RET.REL.NODEC R2 `(_ZN7cutlass13device_kernelINS_4gemm6kernel13GemmUniversalIN4cute5tupleIJiiiiEEENS1_10collective13CollectiveMmaINS1_35MainloopSm100TmaUmmaWarpSpecializedILi5ELi2ELi4ENS5_IJNS4_1CILi2EEENSA_ILi1EEESC_EEEEENS5_IJNSA_ILi128EEESF_NSA_ILi64EEEEEENS_10bfloat16_tENS5_IJlSC_lEEESI_SJ_NS4_8TiledMMAINS4_8MMA_AtomIJNS4_26SM100_MMA_F16BF16_2x1SM_SSISI_SI_fLi128ELi128ELNS4_4UMMA5MajorE0ELSO_0ELNSN_7ScaleInE0ELSP_0EEEEEENS4_6LayoutINS5_IJSC_SC_SC_EEENS5_IJNSA_ILi0EEESU_SU_EEEEENS5_IJNS4_10UnderscoreESX_SX_EEEEENS4_18SM100_TMA_2SM_LOADENS4_14ComposedLayoutINS4_7SwizzleILi3ELi4ELi3EEENS4_18smem_ptr_flag_bitsILi16EEENSS_INS5_IJNSA_ILi8EEESG_EEENS5_IJSG_SC_EEEEEEEvNS4_8identityES10_S1A_vS1B_EENS_8epilogue10collective18CollectiveEpilogueINS1D_23Sm100TmaWarpSpecializedILi4ELi2ELi16ELb1ELb0EEEJNS5_IJSG_SF_SG_EEENS5_IJNSS_ISG_SC_EENSS_INS5_IJNSA_ILi16EEESB_EEENS5_IJSC_SG_EEEEEEEESI_SJ_SI_SJ_NS1D_6fusion15FusionCallbacksIS1H_NS1P_17LinearCombinationISI_fSI_fLNS_15FloatRoundStyleE2EEES1I_S1O_JEEENS4_5SM1004TMEM4LOAD26SM100_TMEM_LOAD_32dp32b16xENS4_13SM90_TMA_LOADENS11_INS12_ILi1ELi4ELi3EEES15_NSS_INS5_IJS16_S1K_EEENS5_IJS1K_SC_EEEEEEENS4_39AutoVectorizingCopyWithAssumedAlignmentILi128EEENS4_14SM90_TMA_STOREES24_S26_S26_EEEvvEEEEvNT_6ParamsE) ;  /* 0xffffff6802587950 */ /* 0x000fea0003c3ffff */
.L_x_199:
[----:B------:R-:W-:-:S00]  /*96a0*/  BRA `(.L_x_199) ;  /* 0xfffffffc00fc7947 */ /* 0x000fc0000383ffff */
[----:B------:R-:W-:-:S00]  /*96b0*/  NOP ;  /* 0x0000000000007918 */ /* 0x000fc00000000000 */
        /* <DEDUP_REMOVED lines=12> */
.L_x_200:


//--------------------- .nv.global.init           --------------------------
	.section	.nv.global.init,"aw",@progbits
.nv.global.init:
	.type		$str$27,@object
	.size		$str$27,($str$28 - $str$27)
$str$27:
        /*0000*/ 	.byte	0x28, 0x61, 0x64, 0x64, 0x72, 0x65, 0x73, 0x73, 0x20, 0x26, 0x20, 0x6d, 0x61, 0x73, 0x6b, 0x29
        /*0010*/ 	.byte	0x20, 0x3d, 0x3d, 0x20, 0x30, 0x00
	.type		$str$28,@object
	.size		$str$28,($str$26 - $str$28)
$str$28:
        /*0016*/ 	.byte	0x2f, 0x74, 0x6d, 0x70, 0x2f, 0x63, 0x75, 0x74, 0x6c, 0x61, 0x73, 0x73, 0x5f, 0x73, 0x77, 0x65
        /*0026*/ 	.byte	0x65, 0x70, 0x5f, 0x73, 0x72, 0x63, 0x2f, 0x69, 0x6e, 0x63, 0x6c, 0x75, 0x64, 0x65, 0x2f, 0x63
        /*0036*/ 	.byte	0x75, 0x74, 0x65, 0x2f, 0x70, 0x6f, 0x69, 0x6e, 0x74, 0x65, 0x72, 0x5f, 0x66, 0x6c, 0x61, 0x67
        /*0046*/ 	.byte	0x67, 0x65, 0x64, 0x2e, 0x68, 0x70, 0x70, 0x00
	.type		$str$26,@object
	.size		$str$26,($str$25 - $str$26)
$str$26:
        /*004e*/ 	.byte	0x2f, 0x74, 0x6d, 0x70, 0x2f, 0x63, 0x75, 0x74, 0x6c, 0x61, 0x73, 0x73, 0x5f, 0x73, 0x77, 0x65
        /*005e*/ 	.byte	0x65, 0x70, 0x5f, 0x73, 0x72, 0x63, 0x2f, 0x69, 0x6e, 0x63, 0x6c, 0x75, 0x64, 0x65, 0x2f, 0x63
        /*006e*/ 	.byte	0x75, 0x74, 0x65, 0x2f, 0x61, 0x74, 0x6f, 0x6d, 0x2f, 0x63, 0x6f, 0x70, 0x79, 0x5f, 0x74, 0x72
        /*007e*/ 	.byte	0x61, 0x69, 0x74, 0x73, 0x5f, 0x73, 0x6d, 0x31, 0x30, 0x30, 0x2e, 0x68, 0x70, 0x70, 0x00
	.type		$str$25,@object
	.size		$str$25,(__unnamed_1 - $str$25)
$str$25:
        /*008d*/ 	.byte	0x28, 0x28, 0x75, 0x69, 0x6e, 0x74, 0x33, 0x32, 0x5f, 0x74, 0x28, 0x74, 0x68, 0x72, 0x65, 0x61
        /*009d*/ 	.byte	0x64, 0x49, 0x64, 0x78, 0x2e, 0x78, 0x29, 0x20, 0x2f, 0x20, 0x33, 0x32, 0x29, 0x20, 0x25, 0x20
        /*00ad*/ 	.byte	0x34, 0x29, 0x20, 0x3d, 0x3d, 0x20, 0x28, 0x28, 0x28, 0x74, 0x6d, 0x65, 0x6d, 0x5f, 0x61, 0x64
        /*00bd*/ 	.byte	0x64, 0x72, 0x20, 0x3e, 0x3e, 0x20, 0x31, 0x36, 0x29, 0x20, 0x2f, 0x20, 0x33, 0x32, 0x29, 0x20
        /*00cd*/ 	.byte	0x25, 0x20, 0x34, 0x29, 0x00
	.type		__unnamed_1,@object
	.size		__unnamed_1,(__unnamed_2 - __unnamed_1)
__unnamed_1:
        /*00d2*/ 	.byte	0x61, 0x75, 0x74, 0x6f, 0x20, 0x63, 0x75, 0x74, 0x65, 0x3a, 0x3a, 0x61, 0x73, 0x5f, 0x70, 0x6f
        /* <DEDUP_REMOVED lines=24> */
        /*0262*/ 	.byte	0x43, 0x3c, 0x32, 0x30, 0x34, 0x38, 0x3e, 0x3e, 0x3e, 0x3e, 0x5d, 0x00
	.type		__unnamed_2,@object
	.size		__unnamed_2,(.L_2 - __unnamed_2)
__unnamed_2:
        /* <DEDUP_REMOVED lines=40> */
        /*04ee*/ 	.byte	0x3a, 0x3a, 0x43, 0x3c, 0x30, 0x3e, 0x3e, 0x3e, 0x3e, 0x5d, 0x00
.L_2:


//--------------------- .nv.shared._ZN7cutlass13device_kernelINS_4gemm6kernel13GemmUniversalIN4cute5tupleIJiiiiEEENS1_10collective13CollectiveMmaINS1_35MainloopSm100TmaUmmaWarpSpecializedILi5ELi2ELi4ENS5_IJNS4_1CILi2EEENSA_ILi1EEESC_EEEEENS5_IJNSA_ILi128EEESF_NSA_ILi64EEEEEENS_10bfloat16_tENS5_IJlSC_lEEESI_SJ_NS4_8TiledMMAINS4_8MMA_AtomIJNS4_26SM100_MMA_F16BF16_2x1SM_SSISI_SI_fLi128ELi128ELNS4_4UMMA5MajorE0ELSO_0ELNSN_7ScaleInE0ELSP_0EEEEEENS4_6LayoutINS5_IJSC_SC_SC_EEENS5_IJNSA_ILi0EEESU_SU_EEEEENS5_IJNS4_10UnderscoreESX_SX_EEEEENS4_18SM100_TMA_2SM_LOADENS4_14ComposedLayoutINS4_7SwizzleILi3ELi4ELi3EEENS4_18smem_ptr_flag_bitsILi16EEENSS_INS5_IJNSA_ILi8EEESG_EEENS5_IJSG_SC_EEEEEEEvNS4_8identityES10_S1A_vS1B_EENS_8epilogue10collective18CollectiveEpilogueINS1D_23Sm100TmaWarpSpecializedILi4ELi2ELi16ELb1ELb0EEEJNS5_IJSG_SF_SG_EEENS5_IJNSS_ISG_SC_EENSS_INS5_IJNSA_ILi16EEESB_EEENS5_IJSC_SG_EEEEEEEESI_SJ_SI_SJ_NS1D_6fusion15FusionCallbacksIS1H_NS1P_17LinearCombinationISI_fSI_fLNS_15FloatRoundStyleE2EEES1I_S1O_JEEENS4_5SM1004TMEM4LOAD26SM100_TMEM_LOAD_32dp32b16xENS4_13SM90_TMA_LOADENS11_INS12_ILi1ELi4ELi3EEES15_NSS_INS5_IJS16_S1K_EEENS5_IJS1K_SC_EEEEEEENS4_39AutoVectorizingCopyWithAssumedAlignmentILi128EEENS4_14SM90_TMA_STOREES24_S26_S26_EEEvvEEEEvNT_6ParamsE --------------------------
	.section	.nv.shared._ZN7cutlass13device_kernelINS_4gemm6kernel13GemmUniversalIN4cute5tupleIJiiiiEEENS1_10collective13CollectiveMmaINS1_35MainloopSm100TmaUmmaWarpSpecializedILi5ELi2ELi4ENS5_IJNS4_1CILi2EEENSA_ILi1EEESC_EEEEENS5_IJNSA_ILi128EEESF_NSA_ILi64EEEEEENS_10bfloat16_tENS5_IJlSC_lEEESI_SJ_NS4_8TiledMMAINS4_8MMA_AtomIJNS4_26SM100_MMA_F16BF16_2x1SM_SSISI_SI_fLi128ELi128ELNS4_4UMMA5MajorE0ELSO_0ELNSN_7ScaleInE0ELSP_0EEEEEENS4_6LayoutINS5_IJSC_SC_SC_EEENS5_IJNSA_ILi0EEESU_SU_EEEEENS5_IJNS4_10UnderscoreESX_SX_EEEEENS4_18SM100_TMA_2SM_LOADENS4_14ComposedLayoutINS4_7SwizzleILi3ELi4ELi3EEENS4_18smem_ptr_flag_bitsILi16EEENSS_INS5_IJNSA_ILi8EEESG_EEENS5_IJSG_SC_EEEEEEEvNS4_8identityES10_S1A_vS1B_EENS_8epilogue10collective18CollectiveEpilogueINS1D_23Sm100TmaWarpSpecializedILi4ELi2ELi16ELb1ELb0EEEJNS5_IJSG_SF_SG_EEENS5_IJNSS_ISG_SC_EENSS_INS5_IJNSA_ILi16EEESB_EEENS5_IJSC_SG_EEEEEEEESI_SJ_SI_SJ_NS1D_6fusion15FusionCallbacksIS1H_NS1P_17LinearCombinationISI_fSI_fLNS_15FloatRoundStyleE2EEES1I_S1O_JEEENS4_5SM1004TMEM4LOAD26SM100_TMEM_LOAD_32dp32b16xENS4_13SM90_TMA_LOADENS11_INS12_ILi1ELi4ELi3EEES15_NSS_INS5_IJS16_S1K_EEENS5_IJS1K_SC_EEEEEEENS4_39AutoVectorizingCopyWithAssumedAlignmentILi128EEENS4_14SM90_TMA_STOREES24_S26_S26_EEEvvEEEEvNT_6ParamsE,"aw",@nobits
	.sectionflags	@""
	.align	16
	.zero		1024


//--------------------- .nv.shared.reserved.0     --------------------------
	.section	.nv.shared.reserved.0,"aw",@nobits
	.weak		__nv_reservedSMEM_offset_0_alias
	.size		__nv_reservedSMEM_offset_0_alias, 0, 64
	.other		__nv_reservedSMEM_offset_0_alias,@"STO_CUDA_RESERVED_SHARED STV_DEFAULT"
__nv_reservedSMEM_offset_0_alias:
	.zero		0
.nv.shared.reserved.0:
	.zero		64
	.weak		__nv_reservedSMEM_tcgen05_partition
	.type		__nv_reservedSMEM_tcgen05_partition,@object
	.size		__nv_reservedSMEM_tcgen05_partition,(.L_0 - __nv_reservedSMEM_tcgen05_partition)
__nv_reservedSMEM_tcgen05_partition:
	.zero		32
.L_0:


//--------------------- .nv.global                --------------------------
	.section	.nv.global,"aw",@nobits
.nv.global:
	.type		_ZN39_INTERNAL_c9b2106f_4_k_cu_b04b362a_90244cute1_E,@object
	.size		_ZN39_INTERNAL_c9b2106f_4_k_cu_b04b362a_90244cute1_E,(_ZN39_INTERNAL_c9b2106f_4_k_cu_b04b362a_90244cuda3std3__45__cpo6cbeginE - _ZN39_INTERNAL_c9b2106f_4_k_cu_b04b362a_90244cute1_E)
_ZN39_INTERNAL_c9b2106f_4_k_cu_b04b362a_90244cute1_E:
	.zero		1
	.type		_ZN39_INTERNAL_c9b2106f_4_k_cu_b04b362a_90244cuda3std3__45__cpo6cbeginE,@object
	.size		_ZN39_INTERNAL_c9b2106f_4_k_cu_b04b362a_90244cuda3std3__45__cpo6cbeginE,(_ZN39_INTERNAL_c9b2106f_4_k_cu_b04b362a_90244cuda3std3__48in_placeE - _ZN39_INTERNAL_c9b2106f_4_k_cu_b04b362a_90244cuda3std3__45__cpo6cbeginE)
_ZN39_INTERNAL_c9b2106f_4_k_cu_b04b362a_90244cuda3std3__45__cpo6cbeginE:
	.zero		1
	.type		_ZN39_INTERNAL_c9b2106f_4_k_cu_b04b362a_90244cuda3std3__48in_placeE,@object
	.size		_ZN39_INTERNAL_c9b2106f_4_k_cu_b04b362a_90244cuda3std3__48in_placeE,(_ZN39_INTERNAL_c9b2106f_4_k_cu_b04b362a_90244cuda3std6ranges3__45__cpo9iter_moveE - _ZN39_INTERNAL_c9b2106f_4_k_cu_b04b362a_90244cuda3std3__48in_placeE)
_ZN39_INTERNAL_c9b2106f_4_k_cu_b04b362a_90244cuda3std3__48in_placeE:
	.zero		1
	.type		_ZN39_INTERNAL_c9b2106f_4_k_cu_b04b362a_90244cuda3std6ranges3__45__cpo9iter_moveE,@object
	.size		_ZN39_INTERNAL_c9b2106f_4_k_cu_b04b362a_90244cuda3std6ranges3__45__cpo9iter_moveE,(_ZN39_INTERNAL_c9b2106f_4_k_cu_b04b362a_90244cuda3std3__45__cpo5beginE - _ZN39_INTERNAL_c9b2106f_4_k_cu_b04b362a_90244cuda3std6ranges3__45__cpo9iter_moveE)
_ZN39_INTERNAL_c9b2106f_4_k_cu_b04b362a_90244cuda3std6ranges3__45__cpo9iter_moveE:
	.zero		1
	.type		_ZN39_INTERNAL_c9b2106f_4_k_cu_b04b362a_90244cuda3std3__45__cpo5beginE,@object
	.size		_ZN39_INTERNAL_c9b2106f_4_k_cu_b04b362a_90244cuda3std3__45__cpo5beginE,(_ZN39_INTERNAL_c9b2106f_4_k_cu_b04b362a_90244cuda3std3__441_GLOBAL__N__c9b2106f_4_k_cu_b04b362a_90246ignoreE - _ZN39_INTERNAL_c9b2106f_4_k_cu_b04b362a_90244cuda3std3__45__cpo5beginE)
_ZN39_INTERNAL_c9b2106f_4_k_cu_b04b362a_90244cuda3std3__45__cpo5beginE:
	.zero		1
	.type		_ZN39_INTERNAL_c9b2106f_4_k_cu_b04b362a_90244cuda3std3__441_GLOBAL__N__c9b2106f_4_k_cu_b04b362a_90246ignoreE,@object
	.size		_ZN39_INTERNAL_c9b2106f_4_k_cu_b04b362a_90244cuda3std3__441_GLOBAL__N__c9b2106f_4_k_cu_b04b362a_90246ignoreE,(_ZN39_INTERNAL_c9b2106f_4_k_cu_b04b362a_90244cute7productE - _ZN39_INTERNAL_c9b2106f_4_k_cu_b04b362a_90244cuda3std3__441_GLOBAL__N__c9b2106f_4_k_cu_b04b362a_90246ignoreE)
_ZN39_INTERNAL_c9b2106f_4_k_cu_b04b362a_90244cuda3std3__441_GLOBAL__N__c9b2106f_4_k_cu_b04b362a_90246ignoreE:
	.zero		1
	.type		_ZN39_INTERNAL_c9b2106f_4_k_cu_b04b362a_90244cute7productE,@object
	.size		_ZN39_INTERNAL_c9b2106f_4_k_cu_b04b362a_90244cute7productE,(_ZN39_INTERNAL_c9b2106f_4_k_cu_b04b362a_90244cuda3std3__45__cpo3endE - _ZN39_INTERNAL_c9b2106f_4_k_cu_b04b362a_90244cute7productE)
_ZN39_INTERNAL_c9b2106f_4_k_cu_b04b362a_90244cute7productE:
	.zero		1
	.type		_ZN39_INTERNAL_c9b2106f_4_k_cu_b04b362a_90244cuda3std3__45__cpo3endE,@object
	.size		_ZN39_INTERNAL_c9b2106f_4_k_cu_b04b362a_90244cuda3std3__45__cpo3endE,(_ZN39_INTERNAL_c9b2106f_4_k_cu_b04b362a_90244cuda3std3__419piecewise_constructE - _ZN39_INTERNAL_c9b2106f_4_k_cu_b04b362a_90244cuda3std3__45__cpo3endE)
_ZN39_INTERNAL_c9b2106f_4_k_cu_b04b362a_90244cuda3std3__45__cpo3endE:
	.zero		1
	.type		_ZN39_INTERNAL_c9b2106f_4_k_cu_b04b362a_90244cuda3std3__419piecewise_constructE,@object
	.size		_ZN39_INTERNAL_c9b2106f_4_k_cu_b04b362a_90244cuda3std3__419piecewise_constructE,(_ZN39_INTERNAL_c9b2106f_4_k_cu_b04b362a_90244cuda3std3__45__cpo4cendE - _ZN39_INTERNAL_c9b2106f_4_k_cu_b04b362a_90244cuda3std3__419piecewise_constructE)
_ZN39_INTERNAL_c9b2106f_4_k_cu_b04b362a_90244cuda3std3__419piecewise_constructE:
	.zero		1
	.type		_ZN39_INTERNAL_c9b2106f_4_k_cu_b04b362a_90244cuda3std3__45__cpo4cendE,@object
	.size		_ZN39_INTERNAL_c9b2106f_4_k_cu_b04b362a_90244cuda3std3__45__cpo4cendE,(_ZN39_INTERNAL_c9b2106f_4_k_cu_b04b362a_90244cuda3std6ranges3__45__cpo4swapE - _ZN39_INTERNAL_c9b2106f_4_k_cu_b04b362a_90244cuda3std3__45__cpo4cendE)
_ZN39_INTERNAL_c9b2106f_4_k_cu_b04b362a_90244cuda3std3__45__cpo4cendE:
	.zero		1
	.type		_ZN39_INTERNAL_c9b2106f_4_k_cu_b04b362a_90244cuda3std6ranges3__45__cpo4swapE,@object
	.size		_ZN39_INTERNAL_c9b2106f_4_k_cu_b04b362a_90244cuda3std6ranges3__45__cpo4swapE,(.L_10 - _ZN39_INTERNAL_c9b2106f_4_k_cu_b04b362a_90244cuda3std6ranges3__45__cpo4swapE)
_ZN39_INTERNAL_c9b2106f_4_k_cu_b04b362a_90244cuda3std6ranges3__45__cpo4swapE:
	.zero		1
.L_10:


//--------------------- .nv.constant0._ZN7cutlass13device_kernelINS_4gemm6kernel13GemmUniversalIN4cute5tupleIJiiiiEEENS1_10collective13CollectiveMmaINS1_35MainloopSm100TmaUmmaWarpSpecializedILi5ELi2ELi4ENS5_IJNS4_1CILi2EEENSA_ILi1EEESC_EEEEENS5_IJNSA_ILi128EEESF_NSA_ILi64EEEEEENS_10bfloat16_tENS5_IJlSC_lEEESI_SJ_NS4_8TiledMMAINS4_8MMA_AtomIJNS4_26SM100_MMA_F16BF16_2x1SM_SSISI_SI_fLi128ELi128ELNS4_4UMMA5MajorE0ELSO_0ELNSN_7ScaleInE0ELSP_0EEEEEENS4_6LayoutINS5_IJSC_SC_SC_EEENS5_IJNSA_ILi0EEESU_SU_EEEEENS5_IJNS4_10UnderscoreESX_SX_EEEEENS4_18SM100_TMA_2SM_LOADENS4_14ComposedLayoutINS4_7SwizzleILi3ELi4ELi3EEENS4_18smem_ptr_flag_bitsILi16EEENSS_INS5_IJNSA_ILi8EEESG_EEENS5_IJSG_SC_EEEEEEEvNS4_8identityES10_S1A_vS1B_EENS_8epilogue10collective18CollectiveEpilogueINS1D_23Sm100TmaWarpSpecializedILi4ELi2ELi16ELb1ELb0EEEJNS5_IJSG_SF_SG_EEENS5_IJNSS_ISG_SC_EENSS_INS5_IJNSA_ILi16EEESB_EEENS5_IJSC_SG_EEEEEEEESI_SJ_SI_SJ_NS1D_6fusion15FusionCallbacksIS1H_NS1P_17LinearCombinationISI_fSI_fLNS_15FloatRoundStyleE2EEES1I_S1O_JEEENS4_5SM1004TMEM4LOAD26SM100_TMEM_LOAD_32dp32b16xENS4_13SM90_TMA_LOADENS11_INS12_ILi1ELi4ELi3EEES15_NSS_INS5_IJS16_S1K_EEENS5_IJS1K_SC_EEEEEEENS4_39AutoVectorizingCopyWithAssumedAlignmentILi128EEENS4_14SM90_TMA_STOREES24_S26_S26_EEEvvEEEEvNT_6ParamsE --------------------------
	.section	.nv.constant0._ZN7cutlass13device_kernelINS_4gemm6kernel13GemmUniversalIN4cute5tupleIJiiiiEEENS1_10collective13CollectiveMmaINS1_35MainloopSm100TmaUmmaWarpSpecializedILi5ELi2ELi4ENS5_IJNS4_1CILi2EEENSA_ILi1EEESC_EEEEENS5_IJNSA_ILi128EEESF_NSA_ILi64EEEEEENS_10bfloat16_tENS5_IJlSC_lEEESI_SJ_NS4_8TiledMMAINS4_8MMA_AtomIJNS4_26SM100_MMA_F16BF16_2x1SM_SSISI_SI_fLi128ELi128ELNS4_4UMMA5MajorE0ELSO_0ELNSN_7ScaleInE0ELSP_0EEEEEENS4_6LayoutINS5_IJSC_SC_SC_EEENS5_IJNSA_ILi0EEESU_SU_EEEEENS5_IJNS4_10UnderscoreESX_SX_EEEEENS4_18SM100_TMA_2SM_LOADENS4_14ComposedLayoutINS4_7SwizzleILi3ELi4ELi3EEENS4_18smem_ptr_flag_bitsILi16EEENSS_INS5_IJNSA_ILi8EEESG_EEENS5_IJSG_SC_EEEEEEEvNS4_8identityES10_S1A_vS1B_EENS_8epilogue10collective18CollectiveEpilogueINS1D_23Sm100TmaWarpSpecializedILi4ELi2ELi16ELb1ELb0EEEJNS5_IJSG_SF_SG_EEENS5_IJNSS_ISG_SC_EENSS_INS5_IJNSA_ILi16EEESB_EEENS5_IJSC_SG_EEEEEEEESI_SJ_SI_SJ_NS1D_6fusion15FusionCallbacksIS1H_NS1P_17LinearCombinationISI_fSI_fLNS_15FloatRoundStyleE2EEES1I_S1O_JEEENS4_5SM1004TMEM4LOAD26SM100_TMEM_LOAD_32dp32b16xENS4_13SM90_TMA_LOADENS11_INS12_ILi1ELi4ELi3EEES15_NSS_INS5_IJS16_S1K_EEENS5_IJS1K_SC_EEEEEEENS4_39AutoVectorizingCopyWithAssumedAlignmentILi128EEENS4_14SM90_TMA_STOREES24_S26_S26_EEEvvEEEEvNT_6ParamsE,"a",@progbits
	.sectionflags	@""
	.align	4
.nv.constant0._ZN7cutlass13device_kernelINS_4gemm6kernel13GemmUniversalIN4cute5tupleIJiiiiEEENS1_10collective13CollectiveMmaINS1_35MainloopSm100TmaUmmaWarpSpecializedILi5ELi2ELi4ENS5_IJNS4_1CILi2EEENSA_ILi1EEESC_EEEEENS5_IJNSA_ILi128EEESF_NSA_ILi64EEEEEENS_10bfloat16_tENS5_IJlSC_lEEESI_SJ_NS4_8TiledMMAINS4_8MMA_AtomIJNS4_26SM100_MMA_F16BF16_2x1SM_SSISI_SI_fLi128ELi128ELNS4_4UMMA5MajorE0ELSO_0ELNSN_7ScaleInE0ELSP_0EEEEEENS4_6LayoutINS5_IJSC_SC_SC_EEENS5_IJNSA_ILi0EEESU_SU_EEEEENS5_IJNS4_10UnderscoreESX_SX_EEEEENS4_18SM100_TMA_2SM_LOADENS4_14ComposedLayoutINS4_7SwizzleILi3ELi4ELi3EEENS4_18smem_ptr_flag_bitsILi16EEENSS_INS5_IJNSA_ILi8EEESG_EEENS5_IJSG_SC_EEEEEEEvNS4_8identityES10_S1A_vS1B_EENS_8epilogue10collective18CollectiveEpilogueINS1D_23Sm100TmaWarpSpecializedILi4ELi2ELi16ELb1ELb0EEEJNS5_IJSG_SF_SG_EEENS5_IJNSS_ISG_SC_EENSS_INS5_IJNSA_ILi16EEESB_EEENS5_IJSC_SG_EEEEEEEESI_SJ_SI_SJ_NS1D_6fusion15FusionCallbacksIS1H_NS1P_17LinearCombinationISI_fSI_fLNS_15FloatRoundStyleE2EEES1I_S1O_JEEENS4_5SM1004TMEM4LOAD26SM100_TMEM_LOAD_32dp32b16xENS4_13SM90_TMA_LOADENS11_INS12_ILi1ELi4ELi3EEES15_NSS_INS5_IJS16_S1K_EEENS5_IJS1K_SC_EEEEEEENS4_39AutoVectorizingCopyWithAssumedAlignmentILi128EEENS4_14SM90_TMA_STOREES24_S26_S26_EEEvvEEEEvNT_6ParamsE:
	.zero		2944


//--------------------- SYMBOLS --------------------------

	.type		.nv.reservedSmem.offset0,@object
	.size		.nv.reservedSmem.offset0,0x4
	.type		.nv.reservedSmem.cap,@object
	.size		.nv.reservedSmem.cap,0x4
	.type		__assertfail,@function
